//
// Generated by NVIDIA NVVM Compiler
//
// Compiler Build ID: CL-36424714
// Cuda compilation tools, release 13.0, V13.0.88
// Based on NVVM 20.0.0
//

.version 9.0
.target sm_100
.address_size 64

	// .globl	_Z10vector_addPKfS0_Pfi
.global .align 4 .b8 precalc_xorwow_matrix[102400];
.global .align 4 .b8 precalc_xorwow_offset_matrix[102400];
.global .align 4 .b8 mrg32k3aM1[2304];
.global .align 4 .b8 mrg32k3aM2[2304];
.global .align 4 .b8 mrg32k3aM1SubSeq[2016];
.global .align 4 .b8 mrg32k3aM2SubSeq[2016];
.global .align 4 .b8 mrg32k3aM1Seq[2304];
.global .align 4 .b8 mrg32k3aM2Seq[2304];
.const .align 8 .b8 __cr_lgamma_table[72];

.visible .entry _Z10vector_addPKfS0_Pfi(
	.param .u64 .ptr .align 1 _Z10vector_addPKfS0_Pfi_param_0,
	.param .u64 .ptr .align 1 _Z10vector_addPKfS0_Pfi_param_1,
	.param .u64 .ptr .align 1 _Z10vector_addPKfS0_Pfi_param_2,
	.param .u32 _Z10vector_addPKfS0_Pfi_param_3
)
{
	.reg .pred 	%p<2>;
	.reg .b32 	%r<6>;
	.reg .b32 	%f<4>;
	.reg .b64 	%rd<11>;

	ld.param.u64 	%rd1, [_Z10vector_addPKfS0_Pfi_param_0];
	ld.param.u64 	%rd2, [_Z10vector_addPKfS0_Pfi_param_1];
	ld.param.u64 	%rd3, [_Z10vector_addPKfS0_Pfi_param_2];
	ld.param.u32 	%r2, [_Z10vector_addPKfS0_Pfi_param_3];
	mov.u32 	%r3, %ctaid.x;
	mov.u32 	%r4, %ntid.x;
	mov.u32 	%r5, %tid.x;
	mad.lo.s32 	%r1, %r3, %r4, %r5;
	setp.ge.s32 	%p1, %r1, %r2;
	@%p1 bra 	$L__BB0_2;
	cvta.to.global.u64 	%rd4, %rd1;
	cvta.to.global.u64 	%rd5, %rd2;
	cvta.to.global.u64 	%rd6, %rd3;
	mul.wide.s32 	%rd7, %r1, 4;
	add.s64 	%rd8, %rd4, %rd7;
	ld.global.f32 	%f1, [%rd8];
	add.s64 	%rd9, %rd5, %rd7;
	ld.global.f32 	%f2, [%rd9];
	add.f32 	%f3, %f1, %f2;
	add.s64 	%rd10, %rd6, %rd7;
	st.global.f32 	[%rd10], %f3;
$L__BB0_2:
	ret;

}
	// .globl	_Z16init_rand_statesP17curandStateXORWOWyi
.visible .entry _Z16init_rand_statesP17curandStateXORWOWyi(
	.param .u64 .ptr .align 1 _Z16init_rand_statesP17curandStateXORWOWyi_param_0,
	.param .u64 _Z16init_rand_statesP17curandStateXORWOWyi_param_1,
	.param .u32 _Z16init_rand_statesP17curandStateXORWOWyi_param_2
)
{
	.reg .pred 	%p<25>;
	.reg .b32 	%r<414>;
	.reg .b64 	%rd<19>;

	ld.param.u64 	%rd8, [_Z16init_rand_statesP17curandStateXORWOWyi_param_0];
	ld.param.u64 	%rd9, [_Z16init_rand_statesP17curandStateXORWOWyi_param_1];
	ld.param.u32 	%r183, [_Z16init_rand_statesP17curandStateXORWOWyi_param_2];
	mov.u32 	%r184, %ctaid.x;
	mov.u32 	%r185, %ntid.x;
	mov.u32 	%r186, %tid.x;
	mad.lo.s32 	%r1, %r184, %r185, %r186;
	setp.ge.s32 	%p1, %r1, %r183;
	@%p1 bra 	$L__BB1_44;
	cvta.to.global.u64 	%rd10, %rd8;
	cvt.s64.s32 	%rd18, %r1;
	mul.wide.s32 	%rd11, %r1, 48;
	add.s64 	%rd2, %rd10, %rd11;
	cvt.u32.u64 	%r187, %rd9;
	xor.b32  	%r188, %r187, -1429050551;
	mul.lo.s32 	%r189, %r188, 1099087573;
	{ .reg .b32 tmp; mov.b64 {tmp, %r190}, %rd9; }
	xor.b32  	%r191, %r190, -136515619;
	mul.lo.s32 	%r192, %r191, -1703105765;
	add.s32 	%r193, %r189, %r192;
	add.s32 	%r194, %r193, 6615241;
	add.s32 	%r195, %r189, 123456789;
	st.global.v2.u32 	[%rd2], {%r194, %r195};
	xor.b32  	%r196, %r189, 362436069;
	add.s32 	%r197, %r192, 521288629;
	st.global.v2.u32 	[%rd2+8], {%r196, %r197};
	xor.b32  	%r198, %r192, 88675123;
	add.s32 	%r199, %r189, 5783321;
	st.global.v2.u32 	[%rd2+16], {%r198, %r199};
	setp.eq.s32 	%p2, %r1, 0;
	@%p2 bra 	$L__BB1_43;
	mov.b32 	%r320, 0;
$L__BB1_3:
	and.b64  	%rd4, %rd18, 3;
	setp.eq.s64 	%p3, %rd4, 0;
	@%p3 bra 	$L__BB1_42;
	mul.wide.u32 	%rd12, %r320, 3200;
	mov.u64 	%rd13, precalc_xorwow_matrix;
	add.s64 	%rd5, %rd13, %rd12;
	cvt.u32.u64 	%r3, %rd4;
	mov.b32 	%r321, 0;
$L__BB1_5:
	mov.b32 	%r334, 0;
	mov.u32 	%r335, %r334;
	mov.u32 	%r336, %r334;
	mov.u32 	%r337, %r334;
	mov.u32 	%r338, %r334;
	mov.u32 	%r327, %r334;
$L__BB1_6:
	mul.wide.u32 	%rd14, %r327, 4;
	add.s64 	%rd15, %rd2, %rd14;
	ld.global.u32 	%r11, [%rd15+4];
	shl.b32 	%r12, %r327, 5;
	mov.b32 	%r333, 0;
$L__BB1_7:
	.pragma "nounroll";
	shr.u32 	%r204, %r11, %r333;
	and.b32  	%r205, %r204, 1;
	setp.eq.b32 	%p4, %r205, 1;
	not.pred 	%p5, %p4;
	add.s32 	%r206, %r12, %r333;
	mul.lo.s32 	%r207, %r206, 5;
	mul.wide.u32 	%rd16, %r207, 4;
	add.s64 	%rd6, %rd5, %rd16;
	@%p5 bra 	$L__BB1_9;
	ld.global.u32 	%r208, [%rd6];
	xor.b32  	%r338, %r338, %r208;
	ld.global.u32 	%r209, [%rd6+4];
	xor.b32  	%r337, %r337, %r209;
	ld.global.u32 	%r210, [%rd6+8];
	xor.b32  	%r336, %r336, %r210;
	ld.global.u32 	%r211, [%rd6+12];
	xor.b32  	%r335, %r335, %r211;
	ld.global.u32 	%r212, [%rd6+16];
	xor.b32  	%r334, %r334, %r212;
$L__BB1_9:
	and.b32  	%r214, %r204, 2;
	setp.eq.s32 	%p6, %r214, 0;
	@%p6 bra 	$L__BB1_11;
	ld.global.u32 	%r215, [%rd6+20];
	xor.b32  	%r338, %r338, %r215;
	ld.global.u32 	%r216, [%rd6+24];
	xor.b32  	%r337, %r337, %r216;
	ld.global.u32 	%r217, [%rd6+28];
	xor.b32  	%r336, %r336, %r217;
	ld.global.u32 	%r218, [%rd6+32];
	xor.b32  	%r335, %r335, %r218;
	ld.global.u32 	%r219, [%rd6+36];
	xor.b32  	%r334, %r334, %r219;
$L__BB1_11:
	and.b32  	%r221, %r204, 4;
	setp.eq.s32 	%p7, %r221, 0;
	@%p7 bra 	$L__BB1_13;
	ld.global.u32 	%r222, [%rd6+40];
	xor.b32  	%r338, %r338, %r222;
	ld.global.u32 	%r223, [%rd6+44];
	xor.b32  	%r337, %r337, %r223;
	ld.global.u32 	%r224, [%rd6+48];
	xor.b32  	%r336, %r336, %r224;
	ld.global.u32 	%r225, [%rd6+52];
	xor.b32  	%r335, %r335, %r225;
	ld.global.u32 	%r226, [%rd6+56];
	xor.b32  	%r334, %r334, %r226;
$L__BB1_13:
	and.b32  	%r228, %r204, 8;
	setp.eq.s32 	%p8, %r228, 0;
	@%p8 bra 	$L__BB1_15;
	ld.global.u32 	%r229, [%rd6+60];
	xor.b32  	%r338, %r338, %r229;
	ld.global.u32 	%r230, [%rd6+64];
	xor.b32  	%r337, %r337, %r230;
	ld.global.u32 	%r231, [%rd6+68];
	xor.b32  	%r336, %r336, %r231;
	ld.global.u32 	%r232, [%rd6+72];
	xor.b32  	%r335, %r335, %r232;
	ld.global.u32 	%r233, [%rd6+76];
	xor.b32  	%r334, %r334, %r233;
$L__BB1_15:
	and.b32  	%r235, %r204, 16;
	setp.eq.s32 	%p9, %r235, 0;
	@%p9 bra 	$L__BB1_17;
	ld.global.u32 	%r236, [%rd6+80];
	xor.b32  	%r338, %r338, %r236;
	ld.global.u32 	%r237, [%rd6+84];
	xor.b32  	%r337, %r337, %r237;
	ld.global.u32 	%r238, [%rd6+88];
	xor.b32  	%r336, %r336, %r238;
	ld.global.u32 	%r239, [%rd6+92];
	xor.b32  	%r335, %r335, %r239;
	ld.global.u32 	%r240, [%rd6+96];
	xor.b32  	%r334, %r334, %r240;
$L__BB1_17:
	and.b32  	%r242, %r204, 32;
	setp.eq.s32 	%p10, %r242, 0;
	@%p10 bra 	$L__BB1_19;
	ld.global.u32 	%r243, [%rd6+100];
	xor.b32  	%r338, %r338, %r243;
	ld.global.u32 	%r244, [%rd6+104];
	xor.b32  	%r337, %r337, %r244;
	ld.global.u32 	%r245, [%rd6+108];
	xor.b32  	%r336, %r336, %r245;
	ld.global.u32 	%r246, [%rd6+112];
	xor.b32  	%r335, %r335, %r246;
	ld.global.u32 	%r247, [%rd6+116];
	xor.b32  	%r334, %r334, %r247;
$L__BB1_19:
	and.b32  	%r249, %r204, 64;
	setp.eq.s32 	%p11, %r249, 0;
	@%p11 bra 	$L__BB1_21;
	ld.global.u32 	%r250, [%rd6+120];
	xor.b32  	%r338, %r338, %r250;
	ld.global.u32 	%r251, [%rd6+124];
	xor.b32  	%r337, %r337, %r251;
	ld.global.u32 	%r252, [%rd6+128];
	xor.b32  	%r336, %r336, %r252;
	ld.global.u32 	%r253, [%rd6+132];
	xor.b32  	%r335, %r335, %r253;
	ld.global.u32 	%r254, [%rd6+136];
	xor.b32  	%r334, %r334, %r254;
$L__BB1_21:
	and.b32  	%r256, %r204, 128;
	setp.eq.s32 	%p12, %r256, 0;
	@%p12 bra 	$L__BB1_23;
	ld.global.u32 	%r257, [%rd6+140];
	xor.b32  	%r338, %r338, %r257;
	ld.global.u32 	%r258, [%rd6+144];
	xor.b32  	%r337, %r337, %r258;
	ld.global.u32 	%r259, [%rd6+148];
	xor.b32  	%r336, %r336, %r259;
	ld.global.u32 	%r260, [%rd6+152];
	xor.b32  	%r335, %r335, %r260;
	ld.global.u32 	%r261, [%rd6+156];
	xor.b32  	%r334, %r334, %r261;
$L__BB1_23:
	and.b32  	%r263, %r204, 256;
	setp.eq.s32 	%p13, %r263, 0;
	@%p13 bra 	$L__BB1_25;
	ld.global.u32 	%r264, [%rd6+160];
	xor.b32  	%r338, %r338, %r264;
	ld.global.u32 	%r265, [%rd6+164];
	xor.b32  	%r337, %r337, %r265;
	ld.global.u32 	%r266, [%rd6+168];
	xor.b32  	%r336, %r336, %r266;
	ld.global.u32 	%r267, [%rd6+172];
	xor.b32  	%r335, %r335, %r267;
	ld.global.u32 	%r268, [%rd6+176];
	xor.b32  	%r334, %r334, %r268;
$L__BB1_25:
	and.b32  	%r270, %r204, 512;
	setp.eq.s32 	%p14, %r270, 0;
	@%p14 bra 	$L__BB1_27;
	ld.global.u32 	%r271, [%rd6+180];
	xor.b32  	%r338, %r338, %r271;
	ld.global.u32 	%r272, [%rd6+184];
	xor.b32  	%r337, %r337, %r272;
	ld.global.u32 	%r273, [%rd6+188];
	xor.b32  	%r336, %r336, %r273;
	ld.global.u32 	%r274, [%rd6+192];
	xor.b32  	%r335, %r335, %r274;
	ld.global.u32 	%r275, [%rd6+196];
	xor.b32  	%r334, %r334, %r275;
$L__BB1_27:
	and.b32  	%r277, %r204, 1024;
	setp.eq.s32 	%p15, %r277, 0;
	@%p15 bra 	$L__BB1_29;
	ld.global.u32 	%r278, [%rd6+200];
	xor.b32  	%r338, %r338, %r278;
	ld.global.u32 	%r279, [%rd6+204];
	xor.b32  	%r337, %r337, %r279;
	ld.global.u32 	%r280, [%rd6+208];
	xor.b32  	%r336, %r336, %r280;
	ld.global.u32 	%r281, [%rd6+212];
	xor.b32  	%r335, %r335, %r281;
	ld.global.u32 	%r282, [%rd6+216];
	xor.b32  	%r334, %r334, %r282;
$L__BB1_29:
	and.b32  	%r284, %r204, 2048;
	setp.eq.s32 	%p16, %r284, 0;
	@%p16 bra 	$L__BB1_31;
	ld.global.u32 	%r285, [%rd6+220];
	xor.b32  	%r338, %r338, %r285;
	ld.global.u32 	%r286, [%rd6+224];
	xor.b32  	%r337, %r337, %r286;
	ld.global.u32 	%r287, [%rd6+228];
	xor.b32  	%r336, %r336, %r287;
	ld.global.u32 	%r288, [%rd6+232];
	xor.b32  	%r335, %r335, %r288;
	ld.global.u32 	%r289, [%rd6+236];
	xor.b32  	%r334, %r334, %r289;
$L__BB1_31:
	and.b32  	%r291, %r204, 4096;
	setp.eq.s32 	%p17, %r291, 0;
	@%p17 bra 	$L__BB1_33;
	ld.global.u32 	%r292, [%rd6+240];
	xor.b32  	%r338, %r338, %r292;
	ld.global.u32 	%r293, [%rd6+244];
	xor.b32  	%r337, %r337, %r293;
	ld.global.u32 	%r294, [%rd6+248];
	xor.b32  	%r336, %r336, %r294;
	ld.global.u32 	%r295, [%rd6+252];
	xor.b32  	%r335, %r335, %r295;
	ld.global.u32 	%r296, [%rd6+256];
	xor.b32  	%r334, %r334, %r296;
$L__BB1_33:
	and.b32  	%r298, %r204, 8192;
	setp.eq.s32 	%p18, %r298, 0;
	@%p18 bra 	$L__BB1_35;
	ld.global.u32 	%r299, [%rd6+260];
	xor.b32  	%r338, %r338, %r299;
	ld.global.u32 	%r300, [%rd6+264];
	xor.b32  	%r337, %r337, %r300;
	ld.global.u32 	%r301, [%rd6+268];
	xor.b32  	%r336, %r336, %r301;
	ld.global.u32 	%r302, [%rd6+272];
	xor.b32  	%r335, %r335, %r302;
	ld.global.u32 	%r303, [%rd6+276];
	xor.b32  	%r334, %r334, %r303;
$L__BB1_35:
	and.b32  	%r305, %r204, 16384;
	setp.eq.s32 	%p19, %r305, 0;
	@%p19 bra 	$L__BB1_37;
	ld.global.u32 	%r306, [%rd6+280];
	xor.b32  	%r338, %r338, %r306;
	ld.global.u32 	%r307, [%rd6+284];
	xor.b32  	%r337, %r337, %r307;
	ld.global.u32 	%r308, [%rd6+288];
	xor.b32  	%r336, %r336, %r308;
	ld.global.u32 	%r309, [%rd6+292];
	xor.b32  	%r335, %r335, %r309;
	ld.global.u32 	%r310, [%rd6+296];
	xor.b32  	%r334, %r334, %r310;
$L__BB1_37:
	and.b32  	%r312, %r204, 32768;
	setp.eq.s32 	%p20, %r312, 0;
	@%p20 bra 	$L__BB1_39;
	ld.global.u32 	%r313, [%rd6+300];
	xor.b32  	%r338, %r338, %r313;
	ld.global.u32 	%r314, [%rd6+304];
	xor.b32  	%r337, %r337, %r314;
	ld.global.u32 	%r315, [%rd6+308];
	xor.b32  	%r336, %r336, %r315;
	ld.global.u32 	%r316, [%rd6+312];
	xor.b32  	%r335, %r335, %r316;
	ld.global.u32 	%r317, [%rd6+316];
	xor.b32  	%r334, %r334, %r317;
$L__BB1_39:
	add.s32 	%r333, %r333, 16;
	setp.ne.s32 	%p21, %r333, 32;
	@%p21 bra 	$L__BB1_7;
	mad.lo.s32 	%r318, %r327, -31, %r12;
	add.s32 	%r327, %r318, 1;
	setp.ne.s32 	%p22, %r327, 5;
	@%p22 bra 	$L__BB1_6;
	st.global.u32 	[%rd2+4], %r338;
	st.global.u32 	[%rd2+8], %r337;
	st.global.u32 	[%rd2+12], %r336;
	st.global.u32 	[%rd2+16], %r335;
	st.global.u32 	[%rd2+20], %r334;
	add.s32 	%r321, %r321, 1;
	setp.lt.u32 	%p23, %r321, %r3;
	@%p23 bra 	$L__BB1_5;
$L__BB1_42:
	shr.u64 	%rd7, %rd18, 2;
	add.s32 	%r320, %r320, 1;
	setp.gt.u64 	%p24, %rd18, 3;
	mov.u64 	%rd18, %rd7;
	@%p24 bra 	$L__BB1_3;
$L__BB1_43:
	mov.b32 	%r319, 0;
	st.global.v2.u32 	[%rd2+24], {%r319, %r319};
	st.global.u32 	[%rd2+32], %r319;
	mov.b64 	%rd17, 0;
	st.global.u64 	[%rd2+40], %rd17;
$L__BB1_44:
	ret;

}
	// .globl	_Z17generate_gpu_dataPfS_P17curandStateXORWOWif
.visible .entry _Z17generate_gpu_dataPfS_P17curandStateXORWOWif(
	.param .u64 .ptr .align 1 _Z17generate_gpu_dataPfS_P17curandStateXORWOWif_param_0,
	.param .u64 .ptr .align 1 _Z17generate_gpu_dataPfS_P17curandStateXORWOWif_param_1,
	.param .u64 .ptr .align 1 _Z17generate_gpu_dataPfS_P17curandStateXORWOWif_param_2,
	.param .u32 _Z17generate_gpu_dataPfS_P17curandStateXORWOWif_param_3,
	.param .f32 _Z17generate_gpu_dataPfS_P17curandStateXORWOWif_param_4
)
{
	.reg .pred 	%p<2>;
	.reg .b32 	%r<36>;
	.reg .b32 	%f<8>;
	.reg .b64 	%rd<12>;

	ld.param.u64 	%rd1, [_Z17generate_gpu_dataPfS_P17curandStateXORWOWif_param_0];
	ld.param.u64 	%rd2, [_Z17generate_gpu_dataPfS_P17curandStateXORWOWif_param_1];
	ld.param.u64 	%rd3, [_Z17generate_gpu_dataPfS_P17curandStateXORWOWif_param_2];
	ld.param.u32 	%r2, [_Z17generate_gpu_dataPfS_P17curandStateXORWOWif_param_3];
	ld.param.f32 	%f1, [_Z17generate_gpu_dataPfS_P17curandStateXORWOWif_param_4];
	mov.u32 	%r3, %ctaid.x;
	mov.u32 	%r4, %ntid.x;
	mov.u32 	%r5, %tid.x;
	mad.lo.s32 	%r1, %r3, %r4, %r5;
	setp.ge.s32 	%p1, %r1, %r2;
	@%p1 bra 	$L__BB2_2;
	cvta.to.global.u64 	%rd4, %rd3;
	cvta.to.global.u64 	%rd5, %rd1;
	cvta.to.global.u64 	%rd6, %rd2;
	mul.wide.s32 	%rd7, %r1, 48;
	add.s64 	%rd8, %rd4, %rd7;
	ld.global.v2.u32 	{%r6, %r7}, [%rd8];
	shr.u32 	%r8, %r7, 2;
	xor.b32  	%r9, %r8, %r7;
	ld.global.v2.u32 	{%r10, %r11}, [%rd8+8];
	ld.global.v2.u32 	{%r12, %r13}, [%rd8+16];
	st.global.v2.u32 	[%rd8+8], {%r11, %r12};
	shl.b32 	%r14, %r13, 4;
	shl.b32 	%r15, %r9, 1;
	xor.b32  	%r16, %r15, %r14;
	xor.b32  	%r17, %r16, %r9;
	xor.b32  	%r18, %r17, %r13;
	st.global.v2.u32 	[%rd8+16], {%r13, %r18};
	add.s32 	%r19, %r6, 362437;
	st.global.v2.u32 	[%rd8], {%r19, %r10};
	add.s32 	%r20, %r18, %r19;
	cvt.rn.f32.u32 	%f2, %r20;
	fma.rn.f32 	%f3, %f2, 0f2F800000, 0f2F000000;
	mul.f32 	%f4, %f1, %f3;
	mul.wide.s32 	%rd9, %r1, 4;
	add.s64 	%rd10, %rd5, %rd9;
	st.global.f32 	[%rd10], %f4;
	ld.global.v2.u32 	{%r21, %r22}, [%rd8];
	shr.u32 	%r23, %r22, 2;
	xor.b32  	%r24, %r23, %r22;
	ld.global.v2.u32 	{%r25, %r26}, [%rd8+8];
	ld.global.v2.u32 	{%r27, %r28}, [%rd8+16];
	st.global.v2.u32 	[%rd8+8], {%r26, %r27};
	shl.b32 	%r29, %r28, 4;
	shl.b32 	%r30, %r24, 1;
	xor.b32  	%r31, %r30, %r29;
	xor.b32  	%r32, %r31, %r24;
	xor.b32  	%r33, %r32, %r28;
	st.global.v2.u32 	[%rd8+16], {%r28, %r33};
	add.s32 	%r34, %r21, 362437;
	st.global.v2.u32 	[%rd8], {%r34, %r25};
	add.s32 	%r35, %r33, %r34;
	cvt.rn.f32.u32 	%f5, %r35;
	fma.rn.f32 	%f6, %f5, 0f2F800000, 0f2F000000;
	mul.f32 	%f7, %f1, %f6;
	add.s64 	%rd11, %rd6, %rd9;
	st.global.f32 	[%rd11], %f7;
$L__BB2_2:
	ret;

}
	// .globl	_Z18verify_gpu_resultsPKfS0_S0_PKiPbif
.visible .entry _Z18verify_gpu_resultsPKfS0_S0_PKiPbif(
	.param .u64 .ptr .align 1 _Z18verify_gpu_resultsPKfS0_S0_PKiPbif_param_0,
	.param .u64 .ptr .align 1 _Z18verify_gpu_resultsPKfS0_S0_PKiPbif_param_1,
	.param .u64 .ptr .align 1 _Z18verify_gpu_resultsPKfS0_S0_PKiPbif_param_2,
	.param .u64 .ptr .align 1 _Z18verify_gpu_resultsPKfS0_S0_PKiPbif_param_3,
	.param .u64 .ptr .align 1 _Z18verify_gpu_resultsPKfS0_S0_PKiPbif_param_4,
	.param .u32 _Z18verify_gpu_resultsPKfS0_S0_PKiPbif_param_5,
	.param .f32 _Z18verify_gpu_resultsPKfS0_S0_PKiPbif_param_6
)
{
	.reg .pred 	%p<3>;
	.reg .b16 	%rs<2>;
	.reg .b32 	%r<4>;
	.reg .b32 	%f<8>;
	.reg .b64 	%rd<17>;

	ld.param.u64 	%rd1, [_Z18verify_gpu_resultsPKfS0_S0_PKiPbif_param_0];
	ld.param.u64 	%rd2, [_Z18verify_gpu_resultsPKfS0_S0_PKiPbif_param_1];
	ld.param.u64 	%rd3, [_Z18verify_gpu_resultsPKfS0_S0_PKiPbif_param_2];
	ld.param.u64 	%rd4, [_Z18verify_gpu_resultsPKfS0_S0_PKiPbif_param_3];
	ld.param.u64 	%rd5, [_Z18verify_gpu_resultsPKfS0_S0_PKiPbif_param_4];
	ld.param.u32 	%r2, [_Z18verify_gpu_resultsPKfS0_S0_PKiPbif_param_5];
	ld.param.f32 	%f1, [_Z18verify_gpu_resultsPKfS0_S0_PKiPbif_param_6];
	mov.u32 	%r1, %tid.x;
	setp.ge.s32 	%p1, %r1, %r2;
	@%p1 bra 	$L__BB3_3;
	cvta.to.global.u64 	%rd6, %rd4;
	cvta.to.global.u64 	%rd7, %rd1;
	cvta.to.global.u64 	%rd8, %rd2;
	cvta.to.global.u64 	%rd9, %rd3;
	mul.wide.u32 	%rd10, %r1, 4;
	add.s64 	%rd11, %rd6, %rd10;
	ld.global.u32 	%r3, [%rd11];
	mul.wide.s32 	%rd12, %r3, 4;
	add.s64 	%rd13, %rd7, %rd12;
	ld.global.f32 	%f2, [%rd13];
	add.s64 	%rd14, %rd8, %rd12;
	ld.global.f32 	%f3, [%rd14];
	add.f32 	%f4, %f2, %f3;
	add.s64 	%rd15, %rd9, %rd12;
	ld.global.f32 	%f5, [%rd15];
	sub.f32 	%f6, %f5, %f4;
	abs.f32 	%f7, %f6;
	setp.leu.f32 	%p2, %f7, %f1;
	@%p2 bra 	$L__BB3_3;
	cvta.to.global.u64 	%rd16, %rd5;
	mov.b16 	%rs1, 0;
	st.global.u8 	[%rd16], %rs1;
$L__BB3_3:
	ret;

}


// ===== COMPILED SASS (sm_100) =====

	.target	sm_100

	.elftype	@"ET_EXEC"


//--------------------- .note.nv.tkinfo           --------------------------
	.section	.note.nv.tkinfo,"",@"SHT_NOTE"
	.sectionflags	@"SHF_NOTE_NV_TKINFO"
	.tkinfo
        /*0018*/ 	.word	0x00000002
        /*0030*/ 	.string	""
        /*0030*/ 	.string	"ptxas"
        /*0030*/ 	.string	"Cuda compilation tools, release 13.0, V13.0.88"
        /*0030*/ 	.string	"Build cuda_13.0.r13.0/compiler.36424714_0"
        /*0030*/ 	.string	"-arch sm_100 -m 64 "



//--------------------- .note.nv.cuinfo           --------------------------
	.section	.note.nv.cuinfo,"",@"SHT_NOTE"
	.sectionflags	@"SHF_NOTE_NV_CUINFO"
        /*0018*/ 	.short	0x0002
        /*001a*/ 	.short	0x0064
        /*001c*/ 	.short	0x0082
	.zero		2


//--------------------- .nv.info                  --------------------------
	.section	.nv.info,"",@"SHT_CUDA_INFO"
	.align	4


	//----- nvinfo : EIATTR_REGCOUNT
	.align		4
        /*0000*/ 	.byte	0x04, 0x2f
        /*0002*/ 	.short	(.L_10 - .L_9)
	.align		4
.L_9:
        /*0004*/ 	.word	index@(_Z10vector_addPKfS0_Pfi)
        /*0008*/ 	.word	0x0000000c


	//----- nvinfo : EIATTR_FRAME_SIZE
	.align		4
.L_10:
        /*000c*/ 	.byte	0x04, 0x11
        /*000e*/ 	.short	(.L_12 - .L_11)
	.align		4
.L_11:
        /*0010*/ 	.word	index@(_Z10vector_addPKfS0_Pfi)
        /*0014*/ 	.word	0x00000000


	//----- nvinfo : EIATTR_REGCOUNT
	.align		4
.L_12:
        /*0018*/ 	.byte	0x04, 0x2f
        /*001a*/ 	.short	(.L_14 - .L_13)
	.align		4
.L_13:
        /*001c*/ 	.word	index@(_Z16init_rand_statesP17curandStateXORWOWyi)
        /*0020*/ 	.word	0x0000001f


	//----- nvinfo : EIATTR_FRAME_SIZE
	.align		4
.L_14:
        /*0024*/ 	.byte	0x04, 0x11
        /*0026*/ 	.short	(.L_16 - .L_15)
	.align		4
.L_15:
        /*0028*/ 	.word	index@(_Z16init_rand_statesP17curandStateXORWOWyi)
        /*002c*/ 	.word	0x00000000


	//----- nvinfo : EIATTR_REGCOUNT
	.align		4
.L_16:
        /*0030*/ 	.byte	0x04, 0x2f
        /*0032*/ 	.short	(.L_18 - .L_17)
	.align		4
.L_17:
        /*0034*/ 	.word	index@(_Z17generate_gpu_dataPfS_P17curandStateXORWOWif)
        /*0038*/ 	.word	0x0000001a


	//----- nvinfo : EIATTR_FRAME_SIZE
	.align		4
.L_18:
        /*003c*/ 	.byte	0x04, 0x11
        /*003e*/ 	.short	(.L_20 - .L_19)
	.align		4
.L_19:
        /*0040*/ 	.word	index@(_Z17generate_gpu_dataPfS_P17curandStateXORWOWif)
        /*0044*/ 	.word	0x00000000


	//----- nvinfo : EIATTR_REGCOUNT
	.align		4
.L_20:
        /*0048*/ 	.byte	0x04, 0x2f
        /*004a*/ 	.short	(.L_22 - .L_21)
	.align		4
.L_21:
        /*004c*/ 	.word	index@(_Z18verify_gpu_resultsPKfS0_S0_PKiPbif)
        /*0050*/ 	.word	0x0000000c


	//----- nvinfo : EIATTR_FRAME_SIZE
	.align		4
.L_22:
        /*0054*/ 	.byte	0x04, 0x11
        /*0056*/ 	.short	(.L_24 - .L_23)
	.align		4
.L_23:
        /*0058*/ 	.word	index@(_Z18verify_gpu_resultsPKfS0_S0_PKiPbif)
        /*005c*/ 	.word	0x00000000


	//----- nvinfo : EIATTR_MIN_STACK_SIZE
	.align		4
.L_24:
        /*0060*/ 	.byte	0x04, 0x12
        /*0062*/ 	.short	(.L_26 - .L_25)
	.align		4
.L_25:
        /*0064*/ 	.word	index@(_Z18verify_gpu_resultsPKfS0_S0_PKiPbif)
        /*0068*/ 	.word	0x00000000


	//----- nvinfo : EIATTR_MIN_STACK_SIZE
	.align		4
.L_26:
        /*006c*/ 	.byte	0x04, 0x12
        /*006e*/ 	.short	(.L_28 - .L_27)
	.align		4
.L_27:
        /*0070*/ 	.word	index@(_Z17generate_gpu_dataPfS_P17curandStateXORWOWif)
        /*0074*/ 	.word	0x00000000


	//----- nvinfo : EIATTR_MIN_STACK_SIZE
	.align		4
.L_28:
        /*0078*/ 	.byte	0x04, 0x12
        /*007a*/ 	.short	(.L_30 - .L_29)
	.align		4
.L_29:
        /*007c*/ 	.word	index@(_Z16init_rand_statesP17curandStateXORWOWyi)
        /*0080*/ 	.word	0x00000000


	//----- nvinfo : EIATTR_MIN_STACK_SIZE
	.align		4
.L_30:
        /*0084*/ 	.byte	0x04, 0x12
        /*0086*/ 	.short	(.L_32 - .L_31)
	.align		4
.L_31:
        /*0088*/ 	.word	index@(_Z10vector_addPKfS0_Pfi)
        /*008c*/ 	.word	0x00000000
.L_32:


//--------------------- .nv.compat                --------------------------
	.section	.nv.compat,"",@"SHT_CUDA_COMPAT_INFO"
	.align	4
        /*0000*/ 	.byte	0x02, 0x09, 0x00, 0x00, 0x02, 0x02, 0x01, 0x00, 0x02, 0x05, 0x05, 0x00, 0x03, 0x07, 0x01, 0x01
        /*0010*/ 	.byte	0x02, 0x03, 0x00, 0x00, 0x02, 0x06, 0x01, 0x00, 0x04, 0x0b, 0x08, 0x00, 0x09, 0x00, 0x00, 0x00
        /*0020*/ 	.byte	0x00, 0x00, 0x00, 0x00


//--------------------- .nv.info._Z18verify_gpu_resultsPKfS0_S0_PKiPbif --------------------------
	.section	.nv.info._Z18verify_gpu_resultsPKfS0_S0_PKiPbif,"",@"SHT_CUDA_INFO"
	.sectionflags	@""
	.align	4


	//----- nvinfo : EIATTR_CUDA_API_VERSION
	.align		4
        /*0000*/ 	.byte	0x04, 0x37
        /*0002*/ 	.short	(.L_34 - .L_33)
.L_33:
        /*0004*/ 	.word	0x00000082


	//----- nvinfo : EIATTR_KPARAM_INFO
	.align		4
.L_34:
        /*0008*/ 	.byte	0x04, 0x17
        /*000a*/ 	.short	(.L_36 - .L_35)
.L_35:
        /*000c*/ 	.word	0x00000000
        /*0010*/ 	.short	0x0006
        /*0012*/ 	.short	0x002c
        /*0014*/ 	.byte	0x00, 0xf0, 0x11, 0x00


	//----- nvinfo : EIATTR_KPARAM_INFO
	.align		4
.L_36:
        /*0018*/ 	.byte	0x04, 0x17
        /*001a*/ 	.short	(.L_38 - .L_37)
.L_37:
        /*001c*/ 	.word	0x00000000
        /*0020*/ 	.short	0x0005
        /*0022*/ 	.short	0x0028
        /*0024*/ 	.byte	0x00, 0xf0, 0x11, 0x00


	//----- nvinfo : EIATTR_KPARAM_INFO
	.align		4
.L_38:
        /*0028*/ 	.byte	0x04, 0x17
        /*002a*/ 	.short	(.L_40 - .L_39)
.L_39:
        /*002c*/ 	.word	0x00000000
        /*0030*/ 	.short	0x0004
        /*0032*/ 	.short	0x0020
        /*0034*/ 	.byte	0x00, 0xf5, 0x21, 0x00


	//----- nvinfo : EIATTR_KPARAM_INFO
	.align		4
.L_40:
        /*0038*/ 	.byte	0x04, 0x17
        /*003a*/ 	.short	(.L_42 - .L_41)
.L_41:
        /*003c*/ 	.word	0x00000000
        /*0040*/ 	.short	0x0003
        /*0042*/ 	.short	0x0018
        /*0044*/ 	.byte	0x00, 0xf5, 0x21, 0x00


	//----- nvinfo : EIATTR_KPARAM_INFO
	.align		4
.L_42:
        /*0048*/ 	.byte	0x04, 0x17
        /*004a*/ 	.short	(.L_44 - .L_43)
.L_43:
        /*004c*/ 	.word	0x00000000
        /*0050*/ 	.short	0x0002
        /*0052*/ 	.short	0x0010
        /*0054*/ 	.byte	0x00, 0xf5, 0x21, 0x00


	//----- nvinfo : EIATTR_KPARAM_INFO
	.align		4
.L_44:
        /*0058*/ 	.byte	0x04, 0x17
        /*005a*/ 	.short	(.L_46 - .L_45)
.L_45:
        /*005c*/ 	.word	0x00000000
        /*0060*/ 	.short	0x0001
        /*0062*/ 	.short	0x0008
        /*0064*/ 	.byte	0x00, 0xf5, 0x21, 0x00


	//----- nvinfo : EIATTR_KPARAM_INFO
	.align		4
.L_46:
        /*0068*/ 	.byte	0x04, 0x17
        /*006a*/ 	.short	(.L_48 - .L_47)
.L_47:
        /*006c*/ 	.word	0x00000000
        /*0070*/ 	.short	0x0000
        /*0072*/ 	.short	0x0000
        /*0074*/ 	.byte	0x00, 0xf5, 0x21, 0x00


	//----- nvinfo : EIATTR_SPARSE_MMA_MASK
	.align		4
.L_48:
        /*0078*/ 	.byte	0x03, 0x50
        /*007a*/ 	.short	0x0000


	//----- nvinfo : EIATTR_MAXREG_COUNT
	.align		4
        /*007c*/ 	.byte	0x03, 0x1b
        /*007e*/ 	.short	0x00ff


	//----- nvinfo : EIATTR_MERCURY_ISA_VERSION
	.align		4
        /*0080*/ 	.byte	0x03, 0x5f
        /*0082*/ 	.short	0x0101


	//----- nvinfo : EIATTR_VRC_CTA_INIT_COUNT
	.align		4
        /*0084*/ 	.byte	0x02, 0x4a
	.zero		1
	.zero		1


	//----- nvinfo : EIATTR_EXIT_INSTR_OFFSETS
	.align		4
        /*0088*/ 	.byte	0x04, 0x1c
        /*008a*/ 	.short	(.L_50 - .L_49)


	//   ....[0]....
.L_49:
        /*008c*/ 	.word	0x00000040


	//   ....[1]....
        /*0090*/ 	.word	0x00000160


	//   ....[2]....
        /*0094*/ 	.word	0x00000190


	//----- nvinfo : EIATTR_CBANK_PARAM_SIZE
	.align		4
.L_50:
        /*0098*/ 	.byte	0x03, 0x19
        /*009a*/ 	.short	0x0030


	//----- nvinfo : EIATTR_PARAM_CBANK
	.align		4
        /*009c*/ 	.byte	0x04, 0x0a
        /*009e*/ 	.short	(.L_52 - .L_51)
	.align		4
.L_51:
        /*00a0*/ 	.word	index@(.nv.constant0._Z18verify_gpu_resultsPKfS0_S0_PKiPbif)
        /*00a4*/ 	.short	0x0380
        /*00a6*/ 	.short	0x0030


	//----- nvinfo : EIATTR_SW_WAR
	.align		4
.L_52:
        /*00a8*/ 	.byte	0x04, 0x36
        /*00aa*/ 	.short	(.L_54 - .L_53)
.L_53:
        /*00ac*/ 	.word	0x00000008
.L_54:


//--------------------- .nv.info._Z17generate_gpu_dataPfS_P17curandStateXORWOWif --------------------------
	.section	.nv.info._Z17generate_gpu_dataPfS_P17curandStateXORWOWif,"",@"SHT_CUDA_INFO"
	.sectionflags	@""
	.align	4


	//----- nvinfo : EIATTR_CUDA_API_VERSION
	.align		4
        /*0000*/ 	.byte	0x04, 0x37
        /*0002*/ 	.short	(.L_56 - .L_55)
.L_55:
        /*0004*/ 	.word	0x00000082


	//----- nvinfo : EIATTR_KPARAM_INFO
	.align		4
.L_56:
        /*0008*/ 	.byte	0x04, 0x17
        /*000a*/ 	.short	(.L_58 - .L_57)
.L_57:
        /*000c*/ 	.word	0x00000000
        /*0010*/ 	.short	0x0004
        /*0012*/ 	.short	0x001c
        /*0014*/ 	.byte	0x00, 0xf0, 0x11, 0x00


	//----- nvinfo : EIATTR_KPARAM_INFO
	.align		4
.L_58:
        /*0018*/ 	.byte	0x04, 0x17
        /*001a*/ 	.short	(.L_60 - .L_59)
.L_59:
        /*001c*/ 	.word	0x00000000
        /*0020*/ 	.short	0x0003
        /*0022*/ 	.short	0x0018
        /*0024*/ 	.byte	0x00, 0xf0, 0x11, 0x00


	//----- nvinfo : EIATTR_KPARAM_INFO
	.align		4
.L_60:
        /*0028*/ 	.byte	0x04, 0x17
        /*002a*/ 	.short	(.L_62 - .L_61)
.L_61:
        /*002c*/ 	.word	0x00000000
        /*0030*/ 	.short	0x0002
        /*0032*/ 	.short	0x0010
        /*0034*/ 	.byte	0x00, 0xf5, 0x21, 0x00


	//----- nvinfo : EIATTR_KPARAM_INFO
	.align		4
.L_62:
        /*0038*/ 	.byte	0x04, 0x17
        /*003a*/ 	.short	(.L_64 - .L_63)
.L_63:
        /*003c*/ 	.word	0x00000000
        /*0040*/ 	.short	0x0001
        /*0042*/ 	.short	0x0008
        /*0044*/ 	.byte	0x00, 0xf5, 0x21, 0x00


	//----- nvinfo : EIATTR_KPARAM_INFO
	.align		4
.L_64:
        /*0048*/ 	.byte	0x04, 0x17
        /*004a*/ 	.short	(.L_66 - .L_65)
.L_65:
        /*004c*/ 	.word	0x00000000
        /*0050*/ 	.short	0x0000
        /*0052*/ 	.short	0x0000
        /*0054*/ 	.byte	0x00, 0xf5, 0x21, 0x00


	//----- nvinfo : EIATTR_SPARSE_MMA_MASK
	.align		4
.L_66:
        /*0058*/ 	.byte	0x03, 0x50
        /*005a*/ 	.short	0x0000


	//----- nvinfo : EIATTR_MAXREG_COUNT
	.align		4
        /*005c*/ 	.byte	0x03, 0x1b
        /*005e*/ 	.short	0x00ff


	//----- nvinfo : EIATTR_MERCURY_ISA_VERSION
	.align		4
        /*0060*/ 	.byte	0x03, 0x5f
        /*0062*/ 	.short	0x0101


	//----- nvinfo : EIATTR_VRC_CTA_INIT_COUNT
	.align		4
        /*0064*/ 	.byte	0x02, 0x4a
	.zero		1
	.zero		1


	//----- nvinfo : EIATTR_EXIT_INSTR_OFFSETS
	.align		4
        /*0068*/ 	.byte	0x04, 0x1c
        /*006a*/ 	.short	(.L_68 - .L_67)


	//   ....[0]....
.L_67:
        /*006c*/ 	.word	0x00000070


	//   ....[1]....
        /*0070*/ 	.word	0x000003d0


	//----- nvinfo : EIATTR_CBANK_PARAM_SIZE
	.align		4
.L_68:
        /*0074*/ 	.byte	0x03, 0x19
        /*0076*/ 	.short	0x0020


	//----- nvinfo : EIATTR_PARAM_CBANK
	.align		4
        /*0078*/ 	.byte	0x04, 0x0a
        /*007a*/ 	.short	(.L_70 - .L_69)
	.align		4
.L_69:
        /*007c*/ 	.word	index@(.nv.constant0._Z17generate_gpu_dataPfS_P17curandStateXORWOWif)
        /*0080*/ 	.short	0x0380
        /*0082*/ 	.short	0x0020


	//----- nvinfo : EIATTR_SW_WAR
	.align		4
.L_70:
        /*0084*/ 	.byte	0x04, 0x36
        /*0086*/ 	.short	(.L_72 - .L_71)
.L_71:
        /*0088*/ 	.word	0x00000008
.L_72:


//--------------------- .nv.info._Z16init_rand_statesP17curandStateXORWOWyi --------------------------
	.section	.nv.info._Z16init_rand_statesP17curandStateXORWOWyi,"",@"SHT_CUDA_INFO"
	.sectionflags	@""
	.align	4


	//----- nvinfo : EIATTR_CUDA_API_VERSION
	.align		4
        /*0000*/ 	.byte	0x04, 0x37
        /*0002*/ 	.short	(.L_74 - .L_73)
.L_73:
        /*0004*/ 	.word	0x00000082


	//----- nvinfo : EIATTR_KPARAM_INFO
	.align		4
.L_74:
        /*0008*/ 	.byte	0x04, 0x17
        /*000a*/ 	.short	(.L_76 - .L_75)
.L_75:
        /*000c*/ 	.word	0x00000000
        /*0010*/ 	.short	0x0002
        /*0012*/ 	.short	0x0010
        /*0014*/ 	.byte	0x00, 0xf0, 0x11, 0x00


	//----- nvinfo : EIATTR_KPARAM_INFO
	.align		4
.L_76:
        /*0018*/ 	.byte	0x04, 0x17
        /*001a*/ 	.short	(.L_78 - .L_77)
.L_77:
        /*001c*/ 	.word	0x00000000
        /*0020*/ 	.short	0x0001
        /*0022*/ 	.short	0x0008
        /*0024*/ 	.byte	0x00, 0xf0, 0x21, 0x00


	//----- nvinfo : EIATTR_KPARAM_INFO
	.align		4
.L_78:
        /*0028*/ 	.byte	0x04, 0x17
        /*002a*/ 	.short	(.L_80 - .L_79)
.L_79:
        /*002c*/ 	.word	0x00000000
        /*0030*/ 	.short	0x0000
        /*0032*/ 	.short	0x0000
        /*0034*/ 	.byte	0x00, 0xf5, 0x21, 0x00


	//----- nvinfo : EIATTR_SPARSE_MMA_MASK
	.align		4
.L_80:
        /*0038*/ 	.byte	0x03, 0x50
        /*003a*/ 	.short	0x0000


	//----- nvinfo : EIATTR_MAXREG_COUNT
	.align		4
        /*003c*/ 	.byte	0x03, 0x1b
        /*003e*/ 	.short	0x00ff


	//----- nvinfo : EIATTR_MERCURY_ISA_VERSION
	.align		4
        /*0040*/ 	.byte	0x03, 0x5f
        /*0042*/ 	.short	0x0101


	//----- nvinfo : EIATTR_VRC_CTA_INIT_COUNT
	.align		4
        /*0044*/ 	.byte	0x02, 0x4a
	.zero		1
	.zero		1


	//----- nvinfo : EIATTR_EXIT_INSTR_OFFSETS
	.align		4
        /*0048*/ 	.byte	0x04, 0x1c
        /*004a*/ 	.short	(.L_82 - .L_81)


	//   ....[0]....
.L_81:
        /*004c*/ 	.word	0x00000070


	//   ....[1]....
        /*0050*/ 	.word	0x00000f00


	//----- nvinfo : EIATTR_CRS_STACK_SIZE
	.align		4
.L_82:
        /*0054*/ 	.byte	0x04, 0x1e
        /*0056*/ 	.short	(.L_84 - .L_83)
.L_83:
        /*0058*/ 	.word	0x00000000


	//----- nvinfo : EIATTR_CBANK_PARAM_SIZE
	.align		4
.L_84:
        /*005c*/ 	.byte	0x03, 0x19
        /*005e*/ 	.short	0x0014


	//----- nvinfo : EIATTR_PARAM_CBANK
	.align		4
        /*0060*/ 	.byte	0x04, 0x0a
        /*0062*/ 	.short	(.L_86 - .L_85)
	.align		4
.L_85:
        /*0064*/ 	.word	index@(.nv.constant0._Z16init_rand_statesP17curandStateXORWOWyi)
        /*0068*/ 	.short	0x0380
        /*006a*/ 	.short	0x0014


	//----- nvinfo : EIATTR_SW_WAR
	.align		4
.L_86:
        /*006c*/ 	.byte	0x04, 0x36
        /*006e*/ 	.short	(.L_88 - .L_87)
.L_87:
        /*0070*/ 	.word	0x00000008
.L_88:


//--------------------- .nv.info._Z10vector_addPKfS0_Pfi --------------------------
	.section	.nv.info._Z10vector_addPKfS0_Pfi,"",@"SHT_CUDA_INFO"
	.sectionflags	@""
	.align	4


	//----- nvinfo : EIATTR_CUDA_API_VERSION
	.align		4
        /*0000*/ 	.byte	0x04, 0x37
        /*0002*/ 	.short	(.L_90 - .L_89)
.L_89:
        /*0004*/ 	.word	0x00000082


	//----- nvinfo : EIATTR_KPARAM_INFO
	.align		4
.L_90:
        /*0008*/ 	.byte	0x04, 0x17
        /*000a*/ 	.short	(.L_92 - .L_91)
.L_91:
        /*000c*/ 	.word	0x00000000
        /*0010*/ 	.short	0x0003
        /*0012*/ 	.short	0x0018
        /*0014*/ 	.byte	0x00, 0xf0, 0x11, 0x00


	//----- nvinfo : EIATTR_KPARAM_INFO
	.align		4
.L_92:
        /*0018*/ 	.byte	0x04, 0x17
        /*001a*/ 	.short	(.L_94 - .L_93)
.L_93:
        /*001c*/ 	.word	0x00000000
        /*0020*/ 	.short	0x0002
        /*0022*/ 	.short	0x0010
        /*0024*/ 	.byte	0x00, 0xf5, 0x21, 0x00


	//----- nvinfo : EIATTR_KPARAM_INFO
	.align		4
.L_94:
        /*0028*/ 	.byte	0x04, 0x17
        /*002a*/ 	.short	(.L_96 - .L_95)
.L_95:
        /*002c*/ 	.word	0x00000000
        /*0030*/ 	.short	0x0001
        /*0032*/ 	.short	0x0008
        /*0034*/ 	.byte	0x00, 0xf5, 0x21, 0x00


	//----- nvinfo : EIATTR_KPARAM_INFO
	.align		4
.L_96:
        /*0038*/ 	.byte	0x04, 0x17
        /*003a*/ 	.short	(.L_98 - .L_97)
.L_97:
        /*003c*/ 	.word	0x00000000
        /*0040*/ 	.short	0x0000
        /*0042*/ 	.short	0x0000
        /*0044*/ 	.byte	0x00, 0xf5, 0x21, 0x00


	//----- nvinfo : EIATTR_SPARSE_MMA_MASK
	.align		4
.L_98:
        /*0048*/ 	.byte	0x03, 0x50
        /*004a*/ 	.short	0x0000


	//----- nvinfo : EIATTR_MAXREG_COUNT
	.align		4
        /*004c*/ 	.byte	0x03, 0x1b
        /*004e*/ 	.short	0x00ff


	//----- nvinfo : EIATTR_MERCURY_ISA_VERSION
	.align		4
        /*0050*/ 	.byte	0x03, 0x5f
        /*0052*/ 	.short	0x0101


	//----- nvinfo : EIATTR_VRC_CTA_INIT_COUNT
	.align		4
        /*0054*/ 	.byte	0x02, 0x4a
	.zero		1
	.zero		1


	//----- nvinfo : EIATTR_EXIT_INSTR_OFFSETS
	.align		4
        /*0058*/ 	.byte	0x04, 0x1c
        /*005a*/ 	.short	(.L_100 - .L_99)


	//   ....[0]....
.L_99:
        /*005c*/ 	.word	0x00000070


	//   ....[1]....
        /*0060*/ 	.word	0x00000130


	//----- nvinfo : EIATTR_CBANK_PARAM_SIZE
	.align		4
.L_100:
        /*0064*/ 	.byte	0x03, 0x19
        /*0066*/ 	.short	0x001c


	//----- nvinfo : EIATTR_PARAM_CBANK
	.align		4
        /*0068*/ 	.byte	0x04, 0x0a
        /*006a*/ 	.short	(.L_102 - .L_101)
	.align		4
.L_101:
        /*006c*/ 	.word	index@(.nv.constant0._Z10vector_addPKfS0_Pfi)
        /*0070*/ 	.short	0x0380
        /*0072*/ 	.short	0x001c


	//----- nvinfo : EIATTR_SW_WAR
	.align		4
.L_102:
        /*0074*/ 	.byte	0x04, 0x36
        /*0076*/ 	.short	(.L_104 - .L_103)
.L_103:
        /*0078*/ 	.word	0x00000008
.L_104:


//--------------------- .nv.callgraph             --------------------------
	.section	.nv.callgraph,"",@"SHT_CUDA_CALLGRAPH"
	.align	4
	.sectionentsize	8
	.align		4
        /*0000*/ 	.word	0x00000000
	.align		4
        /*0004*/ 	.word	0xffffffff
	.align		4
        /*0008*/ 	.word	0x00000000
	.align		4
        /*000c*/ 	.word	0xfffffffe
	.align		4
        /*0010*/ 	.word	0x00000000
	.align		4
        /*0014*/ 	.word	0xfffffffd
	.align		4
        /*0018*/ 	.word	0x00000000
	.align		4
        /*001c*/ 	.word	0xfffffffc


//--------------------- .nv.constant4             --------------------------
	.section	.nv.constant4,"a",@progbits
	.align	8
	.align		8
.nv.constant4:
        /*0000*/ 	.dword	precalc_xorwow_matrix
	.align		8
        /*0008*/ 	.dword	precalc_xorwow_offset_matrix
	.align		8
        /*0010*/ 	.dword	mrg32k3aM1
	.align		8
        /*0018*/ 	.dword	mrg32k3aM2
	.align		8
        /*0020*/ 	.dword	mrg32k3aM1SubSeq
	.align		8
        /*0028*/ 	.dword	mrg32k3aM2SubSeq
	.align		8
        /*0030*/ 	.dword	mrg32k3aM1Seq
	.align		8
        /*0038*/ 	.dword	mrg32k3aM2Seq


//--------------------- .nv.constant3             --------------------------
	.section	.nv.constant3,"a",@progbits
	.align	8
.nv.constant3:
	.type		__cr_lgamma_table,@object
	.size		__cr_lgamma_table,(.L_8 - __cr_lgamma_table)
__cr_lgamma_table:
        /*0000*/ 	.byte	0x00, 0x00, 0x00, 0x00, 0x00, 0x00, 0x00, 0x00, 0x00, 0x00, 0x00, 0x00, 0x00, 0x00, 0x00, 0x00
        /*0010*/ 	.byte	0xef, 0x39, 0xfa, 0xfe, 0x42, 0x2e, 0xe6, 0x3f, 0x02, 0x20, 0x2a, 0xfa, 0x0b, 0xab, 0xfc, 0x3f
        /*0020*/ 	.byte	0xf9, 0x2c, 0x92, 0x7c, 0xa7, 0x6c, 0x09, 0x40, 0xc9, 0x79, 0x44, 0x3c, 0x64, 0x26, 0x13, 0x40
        /*0030*/ 	.byte	0xca, 0x01, 0xcf, 0x3a, 0x27, 0x51, 0x1a, 0x40, 0x30, 0xcc, 0x2d, 0xf3, 0xe1, 0x0c, 0x21, 0x40
        /*0040*/ 	.byte	0x0d, 0xb7, 0xfc, 0x82, 0x8e, 0x35, 0x25, 0x40
.L_8:


//--------------------- .text._Z18verify_gpu_resultsPKfS0_S0_PKiPbif --------------------------
	.section	.text._Z18verify_gpu_resultsPKfS0_S0_PKiPbif,"ax",@progbits
	.align	128
        .global         _Z18verify_gpu_resultsPKfS0_S0_PKiPbif
        .type           _Z18verify_gpu_resultsPKfS0_S0_PKiPbif,@function
        .size           _Z18verify_gpu_resultsPKfS0_S0_PKiPbif,(.L_x_12 - _Z18verify_gpu_resultsPKfS0_S0_PKiPbif)
        .other          _Z18verify_gpu_resultsPKfS0_S0_PKiPbif,@"STO_CUDA_ENTRY STV_DEFAULT"
_Z18verify_gpu_resultsPKfS0_S0_PKiPbif:
.text._Z18verify_gpu_resultsPKfS0_S0_PKiPbif:
[----:B------:R-:W-:Y:S01]  /*0000*/  LDC R1, c[0x0][0x37c] ;  /* 0x0000df00ff017b82 */ /* 0x000fe20000000800 */
[----:B------:R-:W0:Y:S01]  /*0010*/  S2R R5, SR_TID.X ;  /* 0x0000000000057919 */ /* 0x000e220000002100 */
[----:B------:R-:W0:Y:S02]  /*0020*/  LDCU UR4, c[0x0][0x3a8] ;  /* 0x00007500ff0477ac */ /* 0x000e240008000800 */
[----:B0-----:R-:W-:-:S13]  /*0030*/  ISETP.GE.AND P0, PT, R5, UR4, PT ;  /* 0x0000000405007c0c */ /* 0x001fda000bf06270 */
[----:B------:R-:W-:Y:S05]  /*0040*/  @P0 EXIT ;  /* 0x000000000000094d */ /* 0x000fea0003800000 */
[----:B------:R-:W0:Y:S01]  /*0050*/  LDC.64 R2, c[0x0][0x398] ;  /* 0x0000e600ff027b82 */ /* 0x000e220000000a00 */
[----:B------:R-:W1:Y:S01]  /*0060*/  LDCU.64 UR4, c[0x0][0x358] ;  /* 0x00006b00ff0477ac */ /* 0x000e620008000a00 */
[----:B------:R-:W2:Y:S06]  /*0070*/  LDCU UR6, c[0x0][0x3ac] ;  /* 0x00007580ff0677ac */ /* 0x000eac0008000800 */
[----:B------:R-:W3:Y:S08]  /*0080*/  LDC.64 R6, c[0x0][0x388] ;  /* 0x0000e200ff067b82 */ /* 0x000ef00000000a00 */
[----:B------:R-:W4:Y:S01]  /*0090*/  LDC.64 R8, c[0x0][0x390] ;  /* 0x0000e400ff087b82 */ /* 0x000f220000000a00 */
[----:B0-----:R-:W-:-:S07]  /*00a0*/  IMAD.WIDE.U32 R2, R5, 0x4, R2 ;  /* 0x0000000405027825 */ /* 0x001fce00078e0002 */
[----:B------:R-:W0:Y:S01]  /*00b0*/  LDC.64 R4, c[0x0][0x380] ;  /* 0x0000e000ff047b82 */ /* 0x000e220000000a00 */
[----:B-1----:R-:W0:Y:S02]  /*00c0*/  LDG.E R3, desc[UR4][R2.64] ;  /* 0x0000000402037981 */ /* 0x002e24000c1e1900 */
[----:B0-----:R-:W-:-:S04]  /*00d0*/  IMAD.WIDE R4, R3, 0x4, R4 ;  /* 0x0000000403047825 */ /* 0x001fc800078e0204 */
[C---:B---3--:R-:W-:Y:S02]  /*00e0*/  IMAD.WIDE R6, R3.reuse, 0x4, R6 ;  /* 0x0000000403067825 */ /* 0x048fe400078e0206 */
[----:B------:R-:W3:Y:S02]  /*00f0*/  LDG.E R4, desc[UR4][R4.64] ;  /* 0x0000000404047981 */ /* 0x000ee4000c1e1900 */
[----:B----4-:R-:W-:Y:S02]  /*0100*/  IMAD.WIDE R8, R3, 0x4, R8 ;  /* 0x0000000403087825 */ /* 0x010fe400078e0208 */
[----:B------:R-:W3:Y:S04]  /*0110*/  LDG.E R7, desc[UR4][R6.64] ;  /* 0x0000000406077981 */ /* 0x000ee8000c1e1900 */
[----:B------:R-:W4:Y:S01]  /*0120*/  LDG.E R9, desc[UR4][R8.64] ;  /* 0x0000000408097981 */ /* 0x000f22000c1e1900 */
[----:B---3--:R-:W-:-:S04]  /*0130*/  FADD R0, R4, R7 ;  /* 0x0000000704007221 */ /* 0x008fc80000000000 */
[----:B----4-:R-:W-:-:S05]  /*0140*/  FADD R0, -R0, R9 ;  /* 0x0000000900007221 */ /* 0x010fca0000000100 */
[----:B--2---:R-:W-:-:S13]  /*0150*/  FSETP.GT.AND P0, PT, |R0|, UR6, PT ;  /* 0x0000000600007c0b */ /* 0x004fda000bf04200 */
[----:B------:R-:W-:Y:S05]  /*0160*/  @!P0 EXIT ;  /* 0x000000000000894d */ /* 0x000fea0003800000 */
[----:B------:R-:W0:Y:S02]  /*0170*/  LDC.64 R2, c[0x0][0x3a0] ;  /* 0x0000e800ff027b82 */ /* 0x000e240000000a00 */
[----:B0-----:R-:W-:Y:S01]  /*0180*/  STG.E.U8 desc[UR4][R2.64], RZ ;  /* 0x000000ff02007986 */ /* 0x001fe2000c101104 */
[----:B------:R-:W-:Y:S05]  /*0190*/  EXIT ;  /* 0x000000000000794d */ /* 0x000fea0003800000 */
.L_x_0:
[----:B------:R-:W-:-:S00]  /*01a0*/  BRA `(.L_x_0) ;  /* 0xfffffffc00fc7947 */ /* 0x000fc0000383ffff */
[----:B------:R-:W-:-:S00]  /*01b0*/  NOP ;  /* 0x0000000000007918 */ /* 0x000fc00000000000 */
        /* <DEDUP_REMOVED lines=12> */
.L_x_12:


//--------------------- .text._Z17generate_gpu_dataPfS_P17curandStateXORWOWif --------------------------
	.section	.text._Z17generate_gpu_dataPfS_P17curandStateXORWOWif,"ax",@progbits
	.align	128
        .global         _Z17generate_gpu_dataPfS_P17curandStateXORWOWif
        .type           _Z17generate_gpu_dataPfS_P17curandStateXORWOWif,@function
        .size           _Z17generate_gpu_dataPfS_P17curandStateXORWOWif,(.L_x_13 - _Z17generate_gpu_dataPfS_P17curandStateXORWOWif)
        .other          _Z17generate_gpu_dataPfS_P17curandStateXORWOWif,@"STO_CUDA_ENTRY STV_DEFAULT"
_Z17generate_gpu_dataPfS_P17curandStateXORWOWif:
.text._Z17generate_gpu_dataPfS_P17curandStateXORWOWif:
[----:B------:R-:W-:Y:S01]  /*0000*/  LDC R1, c[0x0][0x37c] ;  /* 0x0000df00ff017b82 */ /* 0x000fe20000000800 */
[----:B------:R-:W0:Y:S07]  /*0010*/  S2R R3, SR_TID.X ;  /* 0x0000000000037919 */ /* 0x000e2e0000002100 */
[----:B------:R-:W0:Y:S01]  /*0020*/  S2UR UR4, SR_CTAID.X ;  /* 0x00000000000479c3 */ /* 0x000e220000002500 */
[----:B------:R-:W1:Y:S07]  /*0030*/  LDCU UR5, c[0x0][0x398] ;  /* 0x00007300ff0577ac */ /* 0x000e6e0008000800 */
[----:B------:R-:W0:Y:S02]  /*0040*/  LDC R0, c[0x0][0x360] ;  /* 0x0000d800ff007b82 */ /* 0x000e240000000800 */
[----:B0-----:R-:W-:-:S05]  /*0050*/  IMAD R0, R0, UR4, R3 ;  /* 0x0000000400007c24 */ /* 0x001fca000f8e0203 */
[----:B-1----:R-:W-:-:S13]  /*0060*/  ISETP.GE.AND P0, PT, R0, UR5, PT ;  /* 0x0000000500007c0c */ /* 0x002fda000bf06270 */
[----:B------:R-:W-:Y:S05]  /*0070*/  @P0 EXIT ;  /* 0x000000000000094d */ /* 0x000fea0003800000 */
[----:B------:R-:W0:Y:S01]  /*0080*/  LDC.64 R2, c[0x0][0x390] ;  /* 0x0000e400ff027b82 */ /* 0x000e220000000a00 */
[----:B------:R-:W1:Y:S01]  /*0090*/  LDCU.64 UR4, c[0x0][0x358] ;  /* 0x00006b00ff0477ac */ /* 0x000e620008000a00 */
[----:B------:R-:W2:Y:S06]  /*00a0*/  LDCU UR6, c[0x0][0x39c] ;  /* 0x00007380ff0677ac */ /* 0x000eac0008000800 */
[----:B------:R-:W3:Y:S01]  /*00b0*/  LDC.64 R8, c[0x0][0x380] ;  /* 0x0000e000ff087b82 */ /* 0x000ee20000000a00 */
[----:B0-----:R-:W-:-:S05]  /*00c0*/  IMAD.WIDE R2, R0, 0x30, R2 ;  /* 0x0000003000027825 */ /* 0x001fca00078e0202 */
[----:B-1----:R-:W4:Y:S04]  /*00d0*/  LDG.E.64 R12, desc[UR4][R2.64] ;  /* 0x00000004020c7981 */ /* 0x002f28000c1e1b00 */
[----:B------:R-:W5:Y:S04]  /*00e0*/  LDG.E.64 R4, desc[UR4][R2.64+0x10] ;  /* 0x0000100402047981 */ /* 0x000f68000c1e1b00 */
[----:B------:R-:W2:Y:S01]  /*00f0*/  LDG.E.64 R6, desc[UR4][R2.64+0x8] ;  /* 0x0000080402067981 */ /* 0x000ea2000c1e1b00 */
[----:B---3--:R-:W-:Y:S01]  /*0100*/  IMAD.WIDE R14, R0, 0x4, R8 ;  /* 0x00000004000e7825 */ /* 0x008fe200078e0208 */
[----:B----4-:R-:W-:-:S02]  /*0110*/  SHF.R.U32.HI R10, RZ, 0x2, R13 ;  /* 0x00000002ff0a7819 */ /* 0x010fc4000001160d */
[----:B------:R-:W-:Y:S02]  /*0120*/  IADD3 R12, PT, PT, R12, 0x587c5, RZ ;  /* 0x000587c50c0c7810 */ /* 0x000fe40007ffe0ff */
[----:B------:R-:W-:Y:S01]  /*0130*/  LOP3.LUT R10, R10, R13, RZ, 0x3c, !PT ;  /* 0x0000000d0a0a7212 */ /* 0x000fe200078e3cff */
[----:B-----5:R-:W-:Y:S01]  /*0140*/  IMAD.SHL.U32 R11, R5, 0x10, RZ ;  /* 0x00000010050b7824 */ /* 0x020fe200078e00ff */
[----:B------:R-:W-:Y:S01]  /*0150*/  MOV R22, R5 ;  /* 0x0000000500167202 */ /* 0x000fe20000000f00 */
[----:B------:R-:W-:Y:S02]  /*0160*/  IMAD.MOV.U32 R21, RZ, RZ, R4 ;  /* 0x000000ffff157224 */ /* 0x000fe400078e0004 */
[----:B------:R-:W-:Y:S02]  /*0170*/  IMAD.SHL.U32 R13, R10, 0x2, RZ ;  /* 0x000000020a0d7824 */ /* 0x000fe400078e00ff */
[----:B--2---:R-:W-:-:S03]  /*0180*/  IMAD.MOV.U32 R20, RZ, RZ, R7 ;  /* 0x000000ffff147224 */ /* 0x004fc600078e0007 */
[----:B------:R-:W-:Y:S02]  /*0190*/  LOP3.LUT R10, R10, R13, R11, 0x96, !PT ;  /* 0x0000000d0a0a7212 */ /* 0x000fe400078e960b */
[----:B------:R-:W-:Y:S01]  /*01a0*/  MOV R13, R6 ;  /* 0x00000006000d7202 */ /* 0x000fe20000000f00 */
[----:B------:R-:W-:Y:S01]  /*01b0*/  STG.E.64 desc[UR4][R2.64+0x8], R20 ;  /* 0x0000081402007986 */ /* 0x000fe2000c101b04 */
[----:B------:R-:W-:Y:S01]  /*01c0*/  LOP3.LUT R23, R10, R5, RZ, 0x3c, !PT ;  /* 0x000000050a177212 */ /* 0x000fe200078e3cff */
[----:B------:R-:W-:Y:S02]  /*01d0*/  HFMA2 R10, -RZ, RZ, 0.1171875, 0 ;  /* 0x2f800000ff0a7431 */ /* 0x000fe400000001ff */
[----:B------:R0:W-:Y:S02]  /*01e0*/  STG.E.64 desc[UR4][R2.64], R12 ;  /* 0x0000000c02007986 */ /* 0x0001e4000c101b04 */
[----:B------:R-:W-:Y:S02]  /*01f0*/  IMAD.IADD R11, R23, 0x1, R12 ;  /* 0x00000001170b7824 */ /* 0x000fe400078e020c */
[----:B------:R-:W-:Y:S03]  /*0200*/  STG.E.64 desc[UR4][R2.64+0x10], R22 ;  /* 0x0000101602007986 */ /* 0x000fe6000c101b04 */
[----:B------:R-:W-:-:S05]  /*0210*/  I2FP.F32.U32 R11, R11 ;  /* 0x0000000b000b7245 */ /* 0x000fca0000201000 */
[----:B------:R-:W-:-:S04]  /*0220*/  FFMA R11, R11, R10, 1.1641532182693481445e-10 ;  /* 0x2f0000000b0b7423 */ /* 0x000fc8000000000a */
[----:B------:R-:W-:-:S05]  /*0230*/  FMUL R11, R11, UR6 ;  /* 0x000000060b0b7c20 */ /* 0x000fca0008400000 */
[----:B------:R1:W-:Y:S04]  /*0240*/  STG.E desc[UR4][R14.64], R11 ;  /* 0x0000000b0e007986 */ /* 0x0003e8000c101904 */
[----:B------:R-:W2:Y:S04]  /*0250*/  LDG.E.64 R16, desc[UR4][R2.64] ;  /* 0x0000000402107981 */ /* 0x000ea8000c1e1b00 */
[----:B------:R-:W3:Y:S04]  /*0260*/  LDG.E.64 R4, desc[UR4][R2.64+0x10] ;  /* 0x0000100402047981 */ /* 0x000ee8000c1e1b00 */
[----:B------:R-:W4:Y:S01]  /*0270*/  LDG.E.64 R6, desc[UR4][R2.64+0x8] ;  /* 0x0000080402067981 */ /* 0x000f22000c1e1b00 */
[----:B--2---:R-:W-:Y:S01]  /*0280*/  SHF.R.U32.HI R8, RZ, 0x2, R17 ;  /* 0x00000002ff087819 */ /* 0x004fe20000011611 */
[----:B0-----:R-:W-:-:S03]  /*0290*/  VIADD R12, R16, 0x587c5 ;  /* 0x000587c5100c7836 */ /* 0x001fc60000000000 */
[----:B------:R-:W-:Y:S01]  /*02a0*/  LOP3.LUT R17, R8, R17, RZ, 0x3c, !PT ;  /* 0x0000001108117212 */ /* 0x000fe200078e3cff */
[----:B---3--:R-:W-:Y:S01]  /*02b0*/  IMAD.SHL.U32 R18, R5, 0x10, RZ ;  /* 0x0000001005127824 */ /* 0x008fe200078e00ff */
[----:B------:R-:W0:Y:S01]  /*02c0*/  LDC.64 R8, c[0x0][0x388] ;  /* 0x0000e200ff087b82 */ /* 0x000e220000000a00 */
[----:B-1----:R-:W-:Y:S01]  /*02d0*/  IMAD.MOV.U32 R15, RZ, RZ, R4 ;  /* 0x000000ffff0f7224 */ /* 0x002fe200078e0004 */
[C---:B------:R-:W-:Y:S01]  /*02e0*/  SHF.L.U32 R19, R17.reuse, 0x1, RZ ;  /* 0x0000000111137819 */ /* 0x040fe200000006ff */
[----:B----4-:R-:W-:Y:S01]  /*02f0*/  IMAD.MOV.U32 R14, RZ, RZ, R7 ;  /* 0x000000ffff0e7224 */ /* 0x010fe200078e0007 */
[----:B------:R-:W-:Y:S02]  /*0300*/  MOV R16, R5 ;  /* 0x0000000500107202 */ /* 0x000fe40000000f00 */
[----:B------:R-:W-:Y:S02]  /*0310*/  LOP3.LUT R18, R17, R19, R18, 0x96, !PT ;  /* 0x0000001311127212 */ /* 0x000fe400078e9612 */
[----:B------:R-:W-:Y:S01]  /*0320*/  MOV R13, R6 ;  /* 0x00000006000d7202 */ /* 0x000fe20000000f00 */
[----:B------:R-:W-:Y:S01]  /*0330*/  STG.E.64 desc[UR4][R2.64+0x8], R14 ;  /* 0x0000080e02007986 */ /* 0x000fe2000c101b04 */
[----:B------:R-:W-:-:S03]  /*0340*/  LOP3.LUT R17, R18, R5, RZ, 0x3c, !PT ;  /* 0x0000000512117212 */ /* 0x000fc600078e3cff */
[----:B------:R-:W-:Y:S01]  /*0350*/  STG.E.64 desc[UR4][R2.64], R12 ;  /* 0x0000000c02007986 */ /* 0x000fe2000c101b04 */
[----:B------:R-:W-:-:S03]  /*0360*/  IADD3 R11, PT, PT, R17, R12, RZ ;  /* 0x0000000c110b7210 */ /* 0x000fc60007ffe0ff */
[----:B------:R-:W-:Y:S01]  /*0370*/  STG.E.64 desc[UR4][R2.64+0x10], R16 ;  /* 0x0000101002007986 */ /* 0x000fe2000c101b04 */
[----:B------:R-:W-:-:S05]  /*0380*/  I2FP.F32.U32 R11, R11 ;  /* 0x0000000b000b7245 */ /* 0x000fca0000201000 */
[----:B------:R-:W-:Y:S01]  /*0390*/  FFMA R11, R11, R10, 1.1641532182693481445e-10 ;  /* 0x2f0000000b0b7423 */ /* 0x000fe2000000000a */
[----:B0-----:R-:W-:-:S04]  /*03a0*/  IMAD.WIDE R8, R0, 0x4, R8 ;  /* 0x0000000400087825 */ /* 0x001fc800078e0208 */
[----:B------:R-:W-:-:S05]  /*03b0*/  FMUL R11, R11, UR6 ;  /* 0x000000060b0b7c20 */ /* 0x000fca0008400000 */
[----:B------:R-:W-:Y:S01]  /*03c0*/  STG.E desc[UR4][R8.64], R11 ;  /* 0x0000000b08007986 */ /* 0x000fe2000c101904 */
[----:B------:R-:W-:Y:S05]  /*03d0*/  EXIT ;  /* 0x000000000000794d */ /* 0x000fea0003800000 */
.L_x_1:
        /* <DEDUP_REMOVED lines=10> */
.L_x_13:


//--------------------- .text._Z16init_rand_statesP17curandStateXORWOWyi --------------------------
	.section	.text._Z16init_rand_statesP17curandStateXORWOWyi,"ax",@progbits
	.align	128
        .global         _Z16init_rand_statesP17curandStateXORWOWyi
        .type           _Z16init_rand_statesP17curandStateXORWOWyi,@function
        .size           _Z16init_rand_statesP17curandStateXORWOWyi,(.L_x_14 - _Z16init_rand_statesP17curandStateXORWOWyi)
        .other          _Z16init_rand_statesP17curandStateXORWOWyi,@"STO_CUDA_ENTRY STV_DEFAULT"
_Z16init_rand_statesP17curandStateXORWOWyi:
.text._Z16init_rand_statesP17curandStateXORWOWyi:
        /* <DEDUP_REMOVED lines=10> */
[----:B------:R-:W-:Y:S01]  /*00a0*/  ISETP.NE.AND P0, PT, R13, RZ, PT ;  /* 0x000000ff0d00720c */ /* 0x000fe20003f05270 */
[----:B------:R-:W-:Y:S05]  /*00b0*/  BSSY.RECONVERGENT B0, `(.L_x_2) ;  /* 0x00000e1000007945 */ /* 0x000fea0003800200 */
[----:B------:R-:W2:Y:S01]  /*00c0*/  LDC.64 R6, c[0x0][0x380] ;  /* 0x0000e000ff067b82 */ /* 0x000ea20000000a00 */
[----:B0-----:R-:W-:Y:S02]  /*00d0*/  LOP3.LUT R0, R2, 0xaad26b49, RZ, 0x3c, !PT ;  /* 0xaad26b4902007812 */ /* 0x001fe400078e3cff */
[----:B------:R-:W-:-:S03]  /*00e0*/  LOP3.LUT R2, R3, 0xf7dcefdd, RZ, 0x3c, !PT ;  /* 0xf7dcefdd03027812 */ /* 0x000fc600078e3cff */
[----:B------:R-:W-:Y:S02]  /*00f0*/  IMAD R0, R0, 0x4182bed5, RZ ;  /* 0x4182bed500007824 */ /* 0x000fe400078e02ff */
[----:B------:R-:W-:Y:S02]  /*0100*/  IMAD R3, R2, -0x658354e5, RZ ;  /* 0x9a7cab1b02037824 */ /* 0x000fe400078e02ff */
[----:B--2---:R-:W-:Y:S01]  /*0110*/  IMAD.WIDE R6, R13, 0x30, R6 ;  /* 0x000000300d067825 */ /* 0x004fe200078e0206 */
[C---:B------:R-:W-:Y:S02]  /*0120*/  LOP3.LUT R8, R0.reuse, 0x159a55e5, RZ, 0x3c, !PT ;  /* 0x159a55e500087812 */ /* 0x040fe400078e3cff */
[C---:B------:R-:W-:Y:S01]  /*0130*/  IADD3 R4, PT, PT, R0.reuse, 0x64f0c9, R3 ;  /* 0x0064f0c900047810 */ /* 0x040fe20007ffe003 */
[C---:B------:R-:W-:Y:S01]  /*0140*/  VIADD R5, R0.reuse, 0x75bcd15 ;  /* 0x075bcd1500057836 */ /* 0x040fe20000000000 */
[----:B------:R-:W-:Y:S01]  /*0150*/  LOP3.LUT R10, R3, 0x5491333, RZ, 0x3c, !PT ;  /* 0x05491333030a7812 */ /* 0x000fe200078e3cff */
[----:B------:R-:W-:-:S02]  /*0160*/  VIADD R11, R0, 0x583f19 ;  /* 0x00583f19000b7836 */ /* 0x000fc40000000000 */
[----:B------:R-:W-:Y:S01]  /*0170*/  VIADD R9, R3, 0x1f123bb5 ;  /* 0x1f123bb503097836 */ /* 0x000fe20000000000 */
[----:B-1----:R0:W-:Y:S04]  /*0180*/  STG.E.64 desc[UR4][R6.64], R4 ;  /* 0x0000000406007986 */ /* 0x0021e8000c101b04 */
[----:B------:R0:W-:Y:S04]  /*0190*/  STG.E.64 desc[UR4][R6.64+0x8], R8 ;  /* 0x0000080806007986 */ /* 0x0001e8000c101b04 */
[----:B------:R0:W-:Y:S01]  /*01a0*/  STG.E.64 desc[UR4][R6.64+0x10], R10 ;  /* 0x0000100a06007986 */ /* 0x0001e2000c101b04 */
[----:B------:R-:W-:Y:S05]  /*01b0*/  @!P0 BRA `(.L_x_3) ;  /* 0x0000000c00408947 */ /* 0x000fea0003800000 */
[----:B------:R-:W-:Y:S01]  /*01c0*/  SHF.R.S32.HI R0, RZ, 0x1f, R13 ;  /* 0x0000001fff007819 */ /* 0x000fe2000001140d */
[----:B------:R-:W-:-:S07]  /*01d0*/  IMAD.MOV.U32 R12, RZ, RZ, RZ ;  /* 0x000000ffff0c7224 */ /* 0x000fce00078e00ff */
.L_x_9:
[----:B-1----:R-:W-:Y:S01]  /*01e0*/  LOP3.LUT R2, R13, 0x3, RZ, 0xc0, !PT ;  /* 0x000000030d027812 */ /* 0x002fe200078ec0ff */
[----:B------:R-:W-:Y:S03]  /*01f0*/  BSSY.RECONVERGENT B1, `(.L_x_4) ;  /* 0x00000c6000017945 */ /* 0x000fe60003800200 */
[----:B------:R-:W-:-:S04]  /*0200*/  ISETP.NE.U32.AND P0, PT, R2, RZ, PT ;  /* 0x000000ff0200720c */ /* 0x000fc80003f05070 */
[----:B------:R-:W-:-:S13]  /*0210*/  ISETP.NE.AND.EX P0, PT, RZ, RZ, PT, P0 ;  /* 0x000000ffff00720c */ /* 0x000fda0003f05300 */
[----:B------:R-:W-:Y:S05]  /*0220*/  @!P0 BRA `(.L_x_5) ;  /* 0x0000000c00088947 */ /* 0x000fea0003800000 */
[----:B0-----:R-:W0:Y:S01]  /*0230*/  LDC.64 R8, c[0x4][RZ] ;  /* 0x01000000ff087b82 */ /* 0x001e220000000a00 */
[----:B------:R-:W-:Y:S02]  /*0240*/  IMAD.MOV.U32 R14, RZ, RZ, RZ ;  /* 0x000000ffff0e7224 */ /* 0x000fe400078e00ff */
[----:B0-----:R-:W-:-:S07]  /*0250*/  IMAD.WIDE.U32 R8, R12, 0xc80, R8 ;  /* 0x00000c800c087825 */ /* 0x001fce00078e0008 */
.L_x_8:
[----:B-1----:R-:W-:Y:S01]  /*0260*/  IMAD.MOV.U32 R15, RZ, RZ, RZ ;  /* 0x000000ffff0f7224 */ /* 0x002fe200078e00ff */
[----:B------:R-:W-:Y:S01]  /*0270*/  CS2R R2, SRZ ;  /* 0x0000000000027805 */ /* 0x000fe2000001ff00 */
[----:B------:R-:W-:Y:S01]  /*0280*/  IMAD.MOV.U32 R17, RZ, RZ, RZ ;  /* 0x000000ffff117224 */ /* 0x000fe200078e00ff */
[----:B------:R-:W-:-:S07]  /*0290*/  CS2R R4, SRZ ;  /* 0x0000000000047805 */ /* 0x000fce000001ff00 */
.L_x_7:
[----:B------:R-:W-:-:S05]  /*02a0*/  IMAD.WIDE.U32 R10, R17, 0x4, R6 ;  /* 0x00000004110a7825 */ /* 0x000fca00078e0006 */
[----:B------:R0:W5:Y:S01]  /*02b0*/  LDG.E R16, desc[UR4][R10.64+0x4] ;  /* 0x000004040a107981 */ /* 0x000162000c1e1900 */
[----:B------:R-:W-:-:S07]  /*02c0*/  IMAD.MOV.U32 R19, RZ, RZ, RZ ;  /* 0x000000ffff137224 */ /* 0x000fce00078e00ff */
.L_x_6:
[----:B-----5:R-:W-:Y:S01]  /*02d0*/  SHF.R.U32.HI R24, RZ, R19, R16 ;  /* 0x00000013ff187219 */ /* 0x020fe20000011610 */
[----:B0-----:R-:W-:-:S03]  /*02e0*/  IMAD.SHL.U32 R10, R17, 0x20, RZ ;  /* 0x00000020110a7824 */ /* 0x001fc600078e00ff */
[----:B------:R-:W-:Y:S01]  /*02f0*/  LOP3.LUT R11, R24, 0x1, RZ, 0xc0, !PT ;  /* 0x00000001180b7812 */ /* 0x000fe200078ec0ff */
[----:B------:R-:W-:-:S03]  /*0300*/  IMAD.IADD R10, R10, 0x1, R19 ;  /* 0x000000010a0a7824 */ /* 0x000fc600078e0213 */
[----:B------:R-:W-:Y:S01]  /*0310*/  ISETP.NE.U32.AND P0, PT, R11, 0x1, PT ;  /* 0x000000010b00780c */ /* 0x000fe20003f05070 */
[----:B------:R-:W-:-:S03]  /*0320*/  IMAD R11, R10, 0x5, RZ ;  /* 0x000000050a0b7824 */ /* 0x000fc600078e02ff */
[----:B------:R-:W-:Y:S01]  /*0330*/  R2P PR, R24, 0x7e ;  /* 0x0000007e18007804 */ /* 0x000fe20000000000 */
[----:B------:R-:W-:-:S08]  /*0340*/  IMAD.WIDE.U32 R10, R11, 0x4, R8 ;  /* 0x000000040b0a7825 */ /* 0x000fd000078e0008 */
[----:B------:R-:W2:Y:S04]  /*0350*/  @!P0 LDG.E R18, desc[UR4][R10.64] ;  /* 0x000000040a128981 */ /* 0x000ea8000c1e1900 */
[----:B------:R-:W3:Y:S04]  /*0360*/  @!P0 LDG.E R20, desc[UR4][R10.64+0x10] ;  /* 0x000010040a148981 */ /* 0x000ee8000c1e1900 */
[----:B------:R-:W4:Y:S04]  /*0370*/  @P1 LDG.E R22, desc[UR4][R10.64+0x14] ;  /* 0x000014040a161981 */ /* 0x000f28000c1e1900 */
[----:B------:R-:W4:Y:S04]  /*0380*/  @P2 LDG.E R26, desc[UR4][R10.64+0x28] ;  /* 0x000028040a1a2981 */ /* 0x000f28000c1e1900 */
[----:B------:R-:W4:Y:S04]  /*0390*/  @!P0 LDG.E R21, desc[UR4][R10.64+0x4] ;  /* 0x000004040a158981 */ /* 0x000f28000c1e1900 */
[----:B------:R-:W4:Y:S04]  /*03a0*/  @!P0 LDG.E R23, desc[UR4][R10.64+0xc] ;  /* 0x00000c040a178981 */ /* 0x000f28000c1e1900 */
[----:B------:R-:W4:Y:S04]  /*03b0*/  @P1 LDG.E R25, desc[UR4][R10.64+0x18] ;  /* 0x000018040a191981 */ /* 0x000f28000c1e1900 */
[----:B------:R-:W4:Y:S04]  /*03c0*/  @P3 LDG.E R28, desc[UR4][R10.64+0x3c] ;  /* 0x00003c040a1c3981 */ /* 0x000f28000c1e1900 */
[----:B------:R-:W4:Y:S01]  /*03d0*/  @P6 LDG.E R27, desc[UR4][R10.64+0x7c] ;  /* 0x00007c040a1b6981 */ /* 0x000f22000c1e1900 */
[----:B--2---:R-:W-:-:S03]  /*03e0*/  @!P0 LOP3.LUT R15, R15, R18, RZ, 0x3c, !PT ;  /* 0x000000120f0f8212 */ /* 0x004fc600078e3cff */
[----:B------:R-:W2:Y:S01]  /*03f0*/  @!P0 LDG.E R18, desc[UR4][R10.64+0x8] ;  /* 0x000008040a128981 */ /* 0x000ea2000c1e1900 */
[----:B---3--:R-:W-:-:S03]  /*0400*/  @!P0 LOP3.LUT R3, R3, R20, RZ, 0x3c, !PT ;  /* 0x0000001403038212 */ /* 0x008fc600078e3cff */
[----:B------:R-:W3:Y:S01]  /*0410*/  @P1 LDG.E R20, desc[UR4][R10.64+0x24] ;  /* 0x000024040a141981 */ /* 0x000ee2000c1e1900 */
[----:B----4-:R-:W-:-:S03]  /*0420*/  @P1 LOP3.LUT R15, R15, R22, RZ, 0x3c, !PT ;  /* 0x000000160f0f1212 */ /* 0x010fc600078e3cff */
[----:B------:R-:W4:Y:S01]  /*0430*/  @P2 LDG.E R22, desc[UR4][R10.64+0x38] ;  /* 0x000038040a162981 */ /* 0x000f22000c1e1900 */
[----:B------:R-:W-:-:S03]  /*0440*/  @P2 LOP3.LUT R15, R15, R26, RZ, 0x3c, !PT ;  /* 0x0000001a0f0f2212 */ /* 0x000fc600078e3cff */
[----:B------:R-:W4:Y:S01]  /*0450*/  @P4 LDG.E R26, desc[UR4][R10.64+0x50] ;  /* 0x000050040a1a4981 */ /* 0x000f22000c1e1900 */
[----:B------:R-:W-:-:S03]  /*0460*/  @!P0 LOP3.LUT R4, R4, R21, RZ, 0x3c, !PT ;  /* 0x0000001504048212 */ /* 0x000fc600078e3cff */
[----:B------:R-:W4:Y:S01]  /*0470*/  @P1 LDG.E R21, desc[UR4][R10.64+0x20] ;  /* 0x000020040a151981 */ /* 0x000f22000c1e1900 */
[----:B------:R-:W-:-:S03]  /*0480*/  @!P0 LOP3.LUT R2, R2, R23, RZ, 0x3c, !PT ;  /* 0x0000001702028212 */ /* 0x000fc600078e3cff */
[----:B------:R-:W4:Y:S01]  /*0490*/  @P2 LDG.E R23, desc[UR4][R10.64+0x2c] ;  /* 0x00002c040a172981 */ /* 0x000f22000c1e1900 */
[----:B------:R-:W-:-:S03]  /*04a0*/  @P1 LOP3.LUT R4, R4, R25, RZ, 0x3c, !PT ;  /* 0x0000001904041212 */ /* 0x000fc600078e3cff */
[----:B------:R-:W4:Y:S01]  /*04b0*/  @P2 LDG.E R25, desc[UR4][R10.64+0x34] ;  /* 0x000034040a192981 */ /* 0x000f22000c1e1900 */
[----:B--2---:R-:W-:-:S03]  /*04c0*/  @!P0 LOP3.LUT R5, R5, R18, RZ, 0x3c, !PT ;  /* 0x0000001205058212 */ /* 0x004fc600078e3cff */
[----:B------:R-:W2:Y:S01]  /*04d0*/  @P1 LDG.E R18, desc[UR4][R10.64+0x1c] ;  /* 0x00001c040a121981 */ /* 0x000ea2000c1e1900 */
[----:B---3--:R-:W-:-:S03]  /*04e0*/  @P1 LOP3.LUT R3, R3, R20, RZ, 0x3c, !PT ;  /* 0x0000001403031212 */ /* 0x008fc600078e3cff */
[----:B------:R-:W3:Y:S01]  /*04f0*/  @P2 LDG.E R20, desc[UR4][R10.64+0x30] ;  /* 0x000030040a142981 */ /* 0x000ee2000c1e1900 */
[----:B----4-:R-:W-:-:S03]  /*0500*/  @P2 LOP3.LUT R3, R3, R22, RZ, 0x3c, !PT ;  /* 0x0000001603032212 */ /* 0x010fc600078e3cff */
[----:B------:R-:W4:Y:S01]  /*0510*/  @P3 LDG.E R22, desc[UR4][R10.64+0x4c] ;  /* 0x00004c040a163981 */ /* 0x000f22000c1e1900 */
[----:B------:R-:W-:-:S04]  /*0520*/  @P3 LOP3.LUT R15, R15, R28, RZ, 0x3c, !PT ;  /* 0x0000001c0f0f3212 */ /* 0x000fc800078e3cff */
[----:B------:R-:W-:Y:S02]  /*0530*/  @P4 LOP3.LUT R15, R15, R26, RZ, 0x3c, !PT ;  /* 0x0000001a0f0f4212 */ /* 0x000fe400078e3cff */
[----:B------:R-:W-:Y:S01]  /*0540*/  @P1 LOP3.LUT R2, R2, R21, RZ, 0x3c, !PT ;  /* 0x0000001502021212 */ /* 0x000fe200078e3cff */
[----:B------:R-:W4:Y:S04]  /*0550*/  @P5 LDG.E R26, desc[UR4][R10.64+0x64] ;  /* 0x000064040a1a5981 */ /* 0x000f28000c1e1900 */
[----:B------:R-:W4:Y:S01]  /*0560*/  @P3 LDG.E R21, desc[UR4][R10.64+0x40] ;  /* 0x000040040a153981 */ /* 0x000f22000c1e1900 */
[----:B------:R-:W-:Y:S02]  /*0570*/  @P2 LOP3.LUT R4, R4, R23, RZ, 0x3c, !PT ;  /* 0x0000001704042212 */ /* 0x000fe400078e3cff */
[----:B------:R-:W-:Y:S01]  /*0580*/  @P2 LOP3.LUT R2, R2, R25, RZ, 0x3c, !PT ;  /* 0x0000001902022212 */ /* 0x000fe200078e3cff */
[----:B------:R-:W4:Y:S04]  /*0590*/  @P3 LDG.E R23, desc[UR4][R10.64+0x48] ;  /* 0x000048040a173981 */ /* 0x000f28000c1e1900 */
[----:B------:R-:W4:Y:S01]  /*05a0*/  @P4 LDG.E R25, desc[UR4][R10.64+0x54] ;  /* 0x000054040a194981 */ /* 0x000f22000c1e1900 */
[----:B--2---:R-:W-:-:S03]  /*05b0*/  @P1 LOP3.LUT R5, R5, R18, RZ, 0x3c, !PT ;  /* 0x0000001205051212 */ /* 0x004fc600078e3cff */
[----:B------:R-:W2:Y:S01]  /*05c0*/  @P3 LDG.E R18, desc[UR4][R10.64+0x44] ;  /* 0x000044040a123981 */ /* 0x000ea2000c1e1900 */
[----:B---3--:R-:W-:-:S03]  /*05d0*/  @P2 LOP3.LUT R5, R5, R20, RZ, 0x3c, !PT ;  /* 0x0000001405052212 */ /* 0x008fc600078e3cff */
[----:B------:R-:W3:Y:S01]  /*05e0*/  @P4 LDG.E R20, desc[UR4][R10.64+0x58] ;  /* 0x000058040a144981 */ /* 0x000ee2000c1e1900 */
[----:B----4-:R-:W-:-:S03]  /*05f0*/  @P3 LOP3.LUT R3, R3, R22, RZ, 0x3c, !PT ;  /* 0x0000001603033212 */ /* 0x010fc600078e3cff */
[----:B------:R-:W4:Y:S01]  /*0600*/  @P4 LDG.E R22, desc[UR4][R10.64+0x60] ;  /* 0x000060040a164981 */ /* 0x000f22000c1e1900 */
[----:B------:R-:W-:Y:S02]  /*0610*/  LOP3.LUT P0, RZ, R24, 0x80, RZ, 0xc0, !PT ;  /* 0x0000008018ff7812 */ /* 0x000fe4000780c0ff */
[----:B------:R-:W-:Y:S02]  /*0620*/  @P5 LOP3.LUT R15, R15, R26, RZ, 0x3c, !PT ;  /* 0x0000001a0f0f5212 */ /* 0x000fe400078e3cff */
[----:B------:R-:W4:Y:S01]  /*0630*/  @P6 LDG.E R26, desc[UR4][R10.64+0x78] ;  /* 0x000078040a1a6981 */ /* 0x000f22000c1e1900 */
[----:B------:R-:W-:-:S03]  /*0640*/  @P3 LOP3.LUT R4, R4, R21, RZ, 0x3c, !PT ;  /* 0x0000001504043212 */ /* 0x000fc600078e3cff */
[----:B------:R-:W4:Y:S01]  /*0650*/  @P4 LDG.E R21, desc[UR4][R10.64+0x5c] ;  /* 0x00005c040a154981 */ /* 0x000f22000c1e1900 */
[----:B------:R-:W-:-:S03]  /*0660*/  @P3 LOP3.LUT R2, R2, R23, RZ, 0x3c, !PT ;  /* 0x0000001702023212 */ /* 0x000fc600078e3cff */
[----:B------:R-:W4:Y:S01]  /*0670*/  @P5 LDG.E R23, desc[UR4][R10.64+0x68] ;  /* 0x000068040a175981 */ /* 0x000f22000c1e1900 */
[----:B------:R-:W-:-:S03]  /*0680*/  @P4 LOP3.LUT R4, R4, R25, RZ, 0x3c, !PT ;  /* 0x0000001904044212 */ /* 0x000fc600078e3cff */
[----:B------:R-:W4:Y:S01]  /*0690*/  @P5 LDG.E R25, desc[UR4][R10.64+0x70] ;  /* 0x000070040a195981 */ /* 0x000f22000c1e1900 */
[----:B--2---:R-:W-:-:S03]  /*06a0*/  @P3 LOP3.LUT R5, R5, R18, RZ, 0x3c, !PT ;  /* 0x0000001205053212 */ /* 0x004fc600078e3cff */
[----:B------:R-:W2:Y:S01]  /*06b0*/  @P5 LDG.E R18, desc[UR4][R10.64+0x6c] ;  /* 0x00006c040a125981 */ /* 0x000ea2000c1e1900 */
[----:B---3--:R-:W-:-:S03]  /*06c0*/  @P4 LOP3.LUT R5, R5, R20, RZ, 0x3c, !PT ;  /* 0x0000001405054212 */ /* 0x008fc600078e3cff */
[----:B------:R-:W3:Y:S01]  /*06d0*/  @P5 LDG.E R20, desc[UR4][R10.64+0x74] ;  /* 0x000074040a145981 */ /* 0x000ee2000c1e1900 */
[----:B----4-:R-:W-:-:S03]  /*06e0*/  @P4 LOP3.LUT R3, R3, R22, RZ, 0x3c, !PT ;  /* 0x0000001603034212 */ /* 0x010fc600078e3cff */
[----:B------:R-:W4:Y:S01]  /*06f0*/  @P0 LDG.E R22, desc[UR4][R10.64+0x8c] ;  /* 0x00008c040a160981 */ /* 0x000f22000c1e1900 */
[----:B------:R-:W-:-:S03]  /*0700*/  @P6 LOP3.LUT R15, R15, R26, RZ, 0x3c, !PT ;  /* 0x0000001a0f0f6212 */ /* 0x000fc600078e3cff */
        /* <DEDUP_REMOVED lines=13> */
[----:B------:R-:W-:Y:S02]  /*07e0*/  @P6 LOP3.LUT R4, R4, R27, RZ, 0x3c, !PT ;  /* 0x0000001b04046212 */ /* 0x000fe400078e3cff */
[----:B------:R-:W-:Y:S02]  /*07f0*/  @P6 LOP3.LUT R2, R2, R21, RZ, 0x3c, !PT ;  /* 0x0000001502026212 */ /* 0x000fe400078e3cff */
[----:B------:R-:W-:Y:S02]  /*0800*/  @P0 LOP3.LUT R4, R4, R23, RZ, 0x3c, !PT ;  /* 0x0000001704040212 */ /* 0x000fe400078e3cff */
[----:B------:R-:W-:Y:S02]  /*0810*/  @P0 LOP3.LUT R2, R2, R25, RZ, 0x3c, !PT ;  /* 0x0000001902020212 */ /* 0x000fe400078e3cff */
[----:B--2---:R-:W-:Y:S02]  /*0820*/  @P6 LOP3.LUT R5, R5, R18, RZ, 0x3c, !PT ;  /* 0x0000001205056212 */ /* 0x004fe400078e3cff */
[----:B---3--:R-:W-:-:S02]  /*0830*/  @P6 LOP3.LUT R3, R3, R20, RZ, 0x3c, !PT ;  /* 0x0000001403036212 */ /* 0x008fc400078e3cff */
[----:B----4-:R-:W-:Y:S02]  /*0840*/  @P0 LOP3.LUT R5, R5, R22, RZ, 0x3c, !PT ;  /* 0x0000001605050212 */ /* 0x010fe400078e3cff */
[----:B------:R-:W-:Y:S02]  /*0850*/  @P0 LOP3.LUT R3, R3, R26, RZ, 0x3c, !PT ;  /* 0x0000001a03030212 */ /* 0x000fe400078e3cff */
[----:B------:R-:W-:-:S13]  /*0860*/  R2P PR, R24.B1, 0x7f ;  /* 0x0000007f18007804 */ /* 0x000fda0000001000 */
[----:B------:R-:W2:Y:S04]  /*0870*/  @P0 LDG.E R18, desc[UR4][R10.64+0xa0] ;  /* 0x0000a0040a120981 */ /* 0x000ea8000c1e1900 */
[----:B------:R-:W3:Y:S04]  /*0880*/  @P1 LDG.E R22, desc[UR4][R10.64+0xb4] ;  /* 0x0000b4040a161981 */ /* 0x000ee8000c1e1900 */
[----:B------:R-:W4:Y:S04]  /*0890*/  @P2 LDG.E R26, desc[UR4][R10.64+0xc8] ;  /* 0x0000c8040a1a2981 */ /* 0x000f28000c1e1900 */
[----:B------:R-:W4:Y:S04]  /*08a0*/  @P3 LDG.E R28, desc[UR4][R10.64+0xdc] ;  /* 0x0000dc040a1c3981 */ /* 0x000f28000c1e1900 */
[----:B------:R-:W4:Y:S04]  /*08b0*/  @P0 LDG.E R23, desc[UR4][R10.64+0xa4] ;  /* 0x0000a4040a170981 */ /* 0x000f28000c1e1900 */
[----:B------:R-:W4:Y:S04]  /*08c0*/  @P0 LDG.E R20, desc[UR4][R10.64+0xa8] ;  /* 0x0000a8040a140981 */ /* 0x000f28000c1e1900 */
[----:B------:R-:W4:Y:S04]  /*08d0*/  @P4 LDG.E R25, desc[UR4][R10.64+0xf0] ;  /* 0x0000f0040a194981 */ /* 0x000f28000c1e1900 */
        /* <DEDUP_REMOVED lines=21> */
[----:B------:R-:W-:Y:S02]  /*0a30*/  LOP3.LUT P0, RZ, R24, 0x8000, RZ, 0xc0, !PT ;  /* 0x0000800018ff7812 */ /* 0x000fe4000780c0ff */
[----:B----4-:R-:W-:Y:S01]  /*0a40*/  @P5 LOP3.LUT R15, R15, R26, RZ, 0x3c, !PT ;  /* 0x0000001a0f0f5212 */ /* 0x010fe200078e3cff */
[----:B------:R-:W4:Y:S04]  /*0a50*/  @P3 LDG.E R24, desc[UR4][R10.64+0xe4] ;  /* 0x0000e4040a183981 */ /* 0x000f28000c1e1900 */
[----:B------:R-:W2:Y:S01]  /*0a60*/  @P6 LDG.E R26, desc[UR4][R10.64+0x118] ;  /* 0x000118040a1a6981 */ /* 0x000ea2000c1e1900 */
        /* <DEDUP_REMOVED lines=8> */
[----:B---3--:R-:W-:-:S03]  /*0af0*/  @P2 LOP3.LUT R3, R3, R22, RZ, 0x3c, !PT ;  /* 0x0000001603032212 */ /* 0x008fc600078e3cff */
[----:B------:R-:W3:Y:S01]  /*0b00*/  @P4 LDG.E R22, desc[UR4][R10.64+0x100] ;  /* 0x000100040a164981 */ /* 0x000ee2000c1e1900 */
[----:B--2---:R-:W-:-:S03]  /*0b10*/  @P6 LOP3.LUT R15, R15, R26, RZ, 0x3c, !PT ;  /* 0x0000001a0f0f6212 */ /* 0x004fc600078e3cff */
[----:B------:R-:W2:Y:S01]  /*0b20*/  @P0 LDG.E R26, desc[UR4][R10.64+0x12c] ;  /* 0x00012c040a1a0981 */ /* 0x000ea2000c1e1900 */
[----:B----4-:R-:W-:-:S03]  /*0b30*/  @P2 LOP3.LUT R2, R2, R23, RZ, 0x3c, !PT ;  /* 0x0000001702022212 */ /* 0x010fc600078e3cff */
[----:B------:R-:W4:Y:S01]  /*0b40*/  @P4 LDG.E R23, desc[UR4][R10.64+0xfc] ;  /* 0x0000fc040a174981 */ /* 0x000f22000c1e1900 */
[----:B------:R-:W-:-:S03]  /*0b50*/  @P2 LOP3.LUT R5, R5, R20, RZ, 0x3c, !PT ;  /* 0x0000001405052212 */ /* 0x000fc600078e3cff */
[----:B------:R-:W4:Y:S01]  /*0b60*/  @P4 LDG.E R20, desc[UR4][R10.64+0xf8] ;  /* 0x0000f8040a144981 */ /* 0x000f22000c1e1900 */
[----:B------:R-:W-:Y:S02]  /*0b70*/  @P3 LOP3.LUT R2, R2, R27, RZ, 0x3c, !PT ;  /* 0x0000001b02023212 */ /* 0x000fe400078e3cff */
[----:B------:R-:W-:Y:S01]  /*0b80*/  @P3 LOP3.LUT R4, R4, R25, RZ, 0x3c, !PT ;  /* 0x0000001904043212 */ /* 0x000fe200078e3cff */
[----:B------:R-:W4:Y:S01]  /*0b90*/  @P5 LDG.E R27, desc[UR4][R10.64+0x110] ;  /* 0x000110040a1b5981 */ /* 0x000f22000c1e1900 */
[----:B------:R-:W-:-:S03]  /*0ba0*/  @P3 LOP3.LUT R5, R5, R24, RZ, 0x3c, !PT ;  /* 0x0000001805053212 */ /* 0x000fc600078e3cff */
[----:B------:R-:W4:Y:S04]  /*0bb0*/  @P5 LDG.E R25, desc[UR4][R10.64+0x108] ;  /* 0x000108040a195981 */ /* 0x000f28000c1e1900 */
        /* <DEDUP_REMOVED lines=19> */
[----:B------:R-:W-:-:S05]  /*0cf0*/  VIADD R19, R19, 0x10 ;  /* 0x0000001013137836 */ /* 0x000fca0000000000 */
[----:B------:R-:W-:Y:S02]  /*0d00*/  ISETP.NE.AND P1, PT, R19, 0x20, PT ;  /* 0x000000201300780c */ /* 0x000fe40003f25270 */
[----:B------:R-:W-:Y:S02]  /*0d10*/  @P5 LOP3.LUT R3, R3, R18, RZ, 0x3c, !PT ;  /* 0x0000001203035212 */ /* 0x000fe400078e3cff */
[----:B------:R-:W-:Y:S02]  /*0d20*/  @P6 LOP3.LUT R4, R4, R21, RZ, 0x3c, !PT ;  /* 0x0000001504046212 */ /* 0x000fe400078e3cff */
[----:B---3--:R-:W-:-:S04]  /*0d30*/  @P6 LOP3.LUT R3, R3, R22, RZ, 0x3c, !PT ;  /* 0x0000001603036212 */ /* 0x008fc800078e3cff */
[----:B--2---:R-:W-:Y:S02]  /*0d40*/  @P0 LOP3.LUT R3, R3, R26, RZ, 0x3c, !PT ;  /* 0x0000001a03030212 */ /* 0x004fe400078e3cff */
[----:B----4-:R-:W-:Y:S02]  /*0d50*/  @P6 LOP3.LUT R2, R2, R23, RZ, 0x3c, !PT ;  /* 0x0000001702026212 */ /* 0x010fe400078e3cff */
[----:B------:R-:W-:Y:S02]  /*0d60*/  @P6 LOP3.LUT R5, R5, R20, RZ, 0x3c, !PT ;  /* 0x0000001405056212 */ /* 0x000fe400078e3cff */
[----:B------:R-:W-:Y:S02]  /*0d70*/  @P0 LOP3.LUT R2, R2, R27, RZ, 0x3c, !PT ;  /* 0x0000001b02020212 */ /* 0x000fe400078e3cff */
[----:B------:R-:W-:Y:S02]  /*0d80*/  @P0 LOP3.LUT R4, R4, R25, RZ, 0x3c, !PT ;  /* 0x0000001904040212 */ /* 0x000fe400078e3cff */
[----:B------:R-:W-:Y:S01]  /*0d90*/  @P0 LOP3.LUT R5, R5, R24, RZ, 0x3c, !PT ;  /* 0x0000001805050212 */ /* 0x000fe200078e3cff */
[----:B------:R-:W-:Y:S06]  /*0da0*/  @P1 BRA `(.L_x_6) ;  /* 0xfffffff400481947 */ /* 0x000fec000383ffff */
[----:B------:R-:W-:-:S05]  /*0db0*/  VIADD R17, R17, 0x1 ;  /* 0x0000000111117836 */ /* 0x000fca0000000000 */
[----:B------:R-:W-:-:S13]  /*0dc0*/  ISETP.NE.AND P0, PT, R17, 0x5, PT ;  /* 0x000000051100780c */ /* 0x000fda0003f05270 */
[----:B------:R-:W-:Y:S05]  /*0dd0*/  @P0 BRA `(.L_x_7) ;  /* 0xfffffff400300947 */ /* 0x000fea000383ffff */
[----:B------:R1:W-:Y:S01]  /*0de0*/  STG.E.64 desc[UR4][R6.64+0x8], R4 ;  /* 0x0000080406007986 */ /* 0x0003e2000c101b04 */
[----:B------:R-:W-:Y:S01]  /*0df0*/  VIADD R14, R14, 0x1 ;  /* 0x000000010e0e7836 */ /* 0x000fe20000000000 */
[----:B------:R-:W-:Y:S02]  /*0e00*/  LOP3.LUT R11, R13, 0x3, RZ, 0xc0, !PT ;  /* 0x000000030d0b7812 */ /* 0x000fe400078ec0ff */
[----:B------:R1:W-:Y:S02]  /*0e10*/  STG.E.64 desc[UR4][R6.64+0x10], R2 ;  /* 0x0000100206007986 */ /* 0x0003e4000c101b04 */
[----:B------:R-:W-:Y:S02]  /*0e20*/  ISETP.GE.U32.AND P0, PT, R14, R11, PT ;  /* 0x0000000b0e00720c */ /* 0x000fe40003f06070 */
[----:B------:R1:W-:Y:S11]  /*0e30*/  STG.E desc[UR4][R6.64+0x4], R15 ;  /* 0x0000040f06007986 */ /* 0x0003f6000c101904 */
[----:B------:R-:W-:Y:S05]  /*0e40*/  @!P0 BRA `(.L_x_8) ;  /* 0xfffffff400048947 */ /* 0x000fea000383ffff */
.L_x_5:
[----:B------:R-:W-:Y:S05]  /*0e50*/  BSYNC.RECONVERGENT B1 ;  /* 0x0000000000017941 */ /* 0x000fea0003800200 */
.L_x_4:
[C---:B------:R-:W-:Y:S01]  /*0e60*/  ISETP.GT.U32.AND P0, PT, R13.reuse, 0x3, PT ;  /* 0x000000030d00780c */ /* 0x040fe20003f04070 */
[----:B------:R-:W-:Y:S01]  /*0e70*/  VIADD R12, R12, 0x1 ;  /* 0x000000010c0c7836 */ /* 0x000fe20000000000 */
[--C-:B------:R-:W-:Y:S02]  /*0e80*/  SHF.R.U64 R13, R13, 0x2, R0.reuse ;  /* 0x000000020d0d7819 */ /* 0x100fe40000001200 */
[----:B------:R-:W-:Y:S02]  /*0e90*/  ISETP.GT.U32.AND.EX P0, PT, R0, RZ, PT, P0 ;  /* 0x000000ff0000720c */ /* 0x000fe40003f04100 */
[----:B------:R-:W-:-:S11]  /*0ea0*/  SHF.R.U32.HI R0, RZ, 0x2, R0 ;  /* 0x00000002ff007819 */ /* 0x000fd60000011600 */
[----:B------:R-:W-:Y:S05]  /*0eb0*/  @P0 BRA `(.L_x_9) ;  /* 0xfffffff000c80947 */ /* 0x000fea000383ffff */
.L_x_3:
[----:B------:R-:W-:Y:S05]  /*0ec0*/  BSYNC.RECONVERGENT B0 ;  /* 0x0000000000007941 */ /* 0x000fea0003800200 */
.L_x_2:
[----:B------:R-:W-:Y:S04]  /*0ed0*/  STG.E.64 desc[UR4][R6.64+0x18], RZ ;  /* 0x000018ff06007986 */ /* 0x000fe8000c101b04 */
[----:B------:R-:W-:Y:S04]  /*0ee0*/  STG.E desc[UR4][R6.64+0x20], RZ ;  /* 0x000020ff06007986 */ /* 0x000fe8000c101904 */
[----:B------:R-:W-:Y:S01]  /*0ef0*/  STG.E.64 desc[UR4][R6.64+0x28], RZ ;  /* 0x000028ff06007986 */ /* 0x000fe2000c101b04 */
[----:B------:R-:W-:Y:S05]  /*0f00*/  EXIT ;  /* 0x000000000000794d */ /* 0x000fea0003800000 */
.L_x_10:
        /* <DEDUP_REMOVED lines=15> */
.L_x_14:


//--------------------- .text._Z10vector_addPKfS0_Pfi --------------------------
	.section	.text._Z10vector_addPKfS0_Pfi,"ax",@progbits
	.align	128
        .global         _Z10vector_addPKfS0_Pfi
        .type           _Z10vector_addPKfS0_Pfi,@function
        .size           _Z10vector_addPKfS0_Pfi,(.L_x_15 - _Z10vector_addPKfS0_Pfi)
        .other          _Z10vector_addPKfS0_Pfi,@"STO_CUDA_ENTRY STV_DEFAULT"
_Z10vector_addPKfS0_Pfi:
.text._Z10vector_addPKfS0_Pfi:
        /* <DEDUP_REMOVED lines=9> */
[----:B------:R-:W1:Y:S07]  /*0090*/  LDCU.64 UR4, c[0x0][0x358] ;  /* 0x00006b00ff0477ac */ /* 0x000e6e0008000a00 */
[----:B------:R-:W2:Y:S08]  /*00a0*/  LDC.64 R4, c[0x0][0x388] ;  /* 0x0000e200ff047b82 */ /* 0x000eb00000000a00 */
[----:B------:R-:W3:Y:S01]  /*00b0*/  LDC.64 R6, c[0x0][0x390] ;  /* 0x0000e400ff067b82 */ /* 0x000ee20000000a00 */
[----:B0-----:R-:W-:-:S06]  /*00c0*/  IMAD.WIDE R2, R9, 0x4, R2 ;  /* 0x0000000409027825 */ /* 0x001fcc00078e0202 */
[----:B-1----:R-:W4:Y:S01]  /*00d0*/  LDG.E R2, desc[UR4][R2.64] ;  /* 0x0000000402027981 */ /* 0x002f22000c1e1900 */
[----:B--2---:R-:W-:-:S06]  /*00e0*/  IMAD.WIDE R4, R9, 0x4, R4 ;  /* 0x0000000409047825 */ /* 0x004fcc00078e0204 */
[----:B------:R-:W4:Y:S01]  /*00f0*/  LDG.E R5, desc[UR4][R4.64] ;  /* 0x0000000404057981 */ /* 0x000f22000c1e1900 */
[----:B---3--:R-:W-:-:S04]  /*0100*/  IMAD.WIDE R6, R9, 0x4, R6 ;  /* 0x0000000409067825 */ /* 0x008fc800078e0206 */
[----:B----4-:R-:W-:-:S05]  /*0110*/  FADD R9, R2, R5 ;  /* 0x0000000502097221 */ /* 0x010fca0000000000 */
[----:B------:R-:W-:Y:S01]  /*0120*/  STG.E desc[UR4][R6.64], R9 ;  /* 0x0000000906007986 */ /* 0x000fe2000c101904 */
[----:B------:R-:W-:Y:S05]  /*0130*/  EXIT ;  /* 0x000000000000794d */ /* 0x000fea0003800000 */
.L_x_11:
        /* <DEDUP_REMOVED lines=12> */
.L_x_15:


//--------------------- .nv.global.init           --------------------------
	.section	.nv.global.init,"aw",@progbits
	.align	4
.nv.global.init:
	.type		mrg32k3aM1SubSeq,@object
	.size		mrg32k3aM1SubSeq,(mrg32k3aM2SubSeq - mrg32k3aM1SubSeq)
mrg32k3aM1SubSeq:
        /*0000*/ 	.byte	0x0b, 0xcc, 0xee, 0x04, 0x73, 0x29, 0x8b, 0x6f, 0xf6, 0x53, 0x03, 0xf6, 0x23, 0xf6, 0xea, 0xda
        /* <DEDUP_REMOVED lines=125> */
	.type		mrg32k3aM2SubSeq,@object
	.size		mrg32k3aM2SubSeq,(mrg32k3aM1 - mrg32k3aM2SubSeq)
mrg32k3aM2SubSeq:
        /* <DEDUP_REMOVED lines=126> */
	.type		mrg32k3aM1,@object
	.size		mrg32k3aM1,(mrg32k3aM1Seq - mrg32k3aM1)
mrg32k3aM1:
        /* <DEDUP_REMOVED lines=144> */
	.type		mrg32k3aM1Seq,@object
	.size		mrg32k3aM1Seq,(mrg32k3aM2 - mrg32k3aM1Seq)
mrg32k3aM1Seq:
        /* <DEDUP_REMOVED lines=144> */
	.type		mrg32k3aM2,@object
	.size		mrg32k3aM2,(mrg32k3aM2Seq - mrg32k3aM2)
mrg32k3aM2:
        /* <DEDUP_REMOVED lines=144> */
	.type		mrg32k3aM2Seq,@object
	.size		mrg32k3aM2Seq,(precalc_xorwow_matrix - mrg32k3aM2Seq)
mrg32k3aM2Seq:
        /* <DEDUP_REMOVED lines=144> */
	.type		precalc_xorwow_matrix,@object
	.size		precalc_xorwow_matrix,(precalc_xorwow_offset_matrix - precalc_xorwow_matrix)
precalc_xorwow_matrix:
        /* <DEDUP_REMOVED lines=6400> */
	.type		precalc_xorwow_offset_matrix,@object
	.size		precalc_xorwow_offset_matrix,(.L_1 - precalc_xorwow_offset_matrix)
precalc_xorwow_offset_matrix:
        /* <DEDUP_REMOVED lines=6400> */
.L_1:


//--------------------- .nv.shared.reserved.0     --------------------------
	.section	.nv.shared.reserved.0,"aw",@nobits
	.weak		__nv_reservedSMEM_offset_0_alias
	.size		__nv_reservedSMEM_offset_0_alias, 0, 64
	.other		__nv_reservedSMEM_offset_0_alias,@"STO_CUDA_RESERVED_SHARED STV_DEFAULT"
__nv_reservedSMEM_offset_0_alias:
	.zero		0
	.zero		64


//--------------------- .nv.constant0._Z18verify_gpu_resultsPKfS0_S0_PKiPbif --------------------------
	.section	.nv.constant0._Z18verify_gpu_resultsPKfS0_S0_PKiPbif,"a",@progbits
	.sectionflags	@""
	.align	4
.nv.constant0._Z18verify_gpu_resultsPKfS0_S0_PKiPbif:
	.zero		944


//--------------------- .nv.constant0._Z17generate_gpu_dataPfS_P17curandStateXORWOWif --------------------------
	.section	.nv.constant0._Z17generate_gpu_dataPfS_P17curandStateXORWOWif,"a",@progbits
	.sectionflags	@""
	.align	4
.nv.constant0._Z17generate_gpu_dataPfS_P17curandStateXORWOWif:
	.zero		928


//--------------------- .nv.constant0._Z16init_rand_statesP17curandStateXORWOWyi --------------------------
	.section	.nv.constant0._Z16init_rand_statesP17curandStateXORWOWyi,"a",@progbits
	.sectionflags	@""
	.align	4
.nv.constant0._Z16init_rand_statesP17curandStateXORWOWyi:
	.zero		916


//--------------------- .nv.constant0._Z10vector_addPKfS0_Pfi --------------------------
	.section	.nv.constant0._Z10vector_addPKfS0_Pfi,"a",@progbits
	.sectionflags	@""
	.align	4
.nv.constant0._Z10vector_addPKfS0_Pfi:
	.zero		924


//--------------------- SYMBOLS --------------------------

	.type		.nv.reservedSmem.offset0,@object
	.size		.nv.reservedSmem.offset0,0x4
